//
// Generated by NVIDIA NVVM Compiler
//
// Compiler Build ID: CL-36424714
// Cuda compilation tools, release 13.0, V13.0.88
// Based on NVVM 20.0.0
//

.version 9.0
.target sm_100
.address_size 64

	// .globl	_Z6divphiP6float2S0_fiii
.global .align 4 .b8 __cudart_i2opi_f[24] = {65, 144, 67, 60, 153, 149, 98, 219, 192, 221, 52, 245, 209, 87, 39, 252, 41, 21, 68, 78, 110, 131, 249, 162};

.visible .entry _Z6divphiP6float2S0_fiii(
	.param .u64 .ptr .align 1 _Z6divphiP6float2S0_fiii_param_0,
	.param .u64 .ptr .align 1 _Z6divphiP6float2S0_fiii_param_1,
	.param .f32 _Z6divphiP6float2S0_fiii_param_2,
	.param .u32 _Z6divphiP6float2S0_fiii_param_3,
	.param .u32 _Z6divphiP6float2S0_fiii_param_4,
	.param .u32 _Z6divphiP6float2S0_fiii_param_5
)
{
	.reg .pred 	%p<4>;
	.reg .b32 	%r<33>;
	.reg .b32 	%f<16>;
	.reg .b64 	%rd<9>;

	ld.param.u64 	%rd1, [_Z6divphiP6float2S0_fiii_param_0];
	ld.param.u64 	%rd2, [_Z6divphiP6float2S0_fiii_param_1];
	ld.param.f32 	%f1, [_Z6divphiP6float2S0_fiii_param_2];
	ld.param.u32 	%r4, [_Z6divphiP6float2S0_fiii_param_3];
	ld.param.u32 	%r6, [_Z6divphiP6float2S0_fiii_param_4];
	ld.param.u32 	%r7, [_Z6divphiP6float2S0_fiii_param_5];
	mov.u32 	%r8, %ntid.x;
	mov.u32 	%r9, %ctaid.x;
	mov.u32 	%r10, %tid.x;
	mad.lo.s32 	%r1, %r8, %r9, %r10;
	mov.u32 	%r11, %ntid.y;
	mov.u32 	%r12, %ctaid.y;
	mov.u32 	%r13, %tid.y;
	mad.lo.s32 	%r14, %r11, %r12, %r13;
	mov.u32 	%r15, %ntid.z;
	mov.u32 	%r16, %ctaid.z;
	mov.u32 	%r17, %tid.z;
	mad.lo.s32 	%r3, %r15, %r16, %r17;
	max.s32 	%r18, %r1, %r14;
	setp.ge.s32 	%p1, %r18, %r6;
	setp.ge.s32 	%p2, %r3, %r7;
	or.pred  	%p3, %p1, %p2;
	@%p3 bra 	$L__BB0_2;
	cvta.to.global.u64 	%rd3, %rd2;
	cvta.to.global.u64 	%rd4, %rd1;
	neg.f32 	%f2, %f1;
	shr.u32 	%r19, %r6, 1;
	sub.s32 	%r20, %r1, %r19;
	cvt.rn.f32.s32 	%f3, %r20;
	mul.f32 	%f4, %f2, %f3;
	mul.f32 	%f5, %f4, %f3;
	sub.s32 	%r21, %r14, %r19;
	cvt.rn.f32.s32 	%f6, %r21;
	mul.f32 	%f7, %f1, %f6;
	mul.f32 	%f8, %f7, %f6;
	sub.f32 	%f9, %f5, %f8;
	mul.f32 	%f10, %f9, 0f3FB8AA3B;
	ex2.approx.f32 	%f11, %f10;
	mad.lo.s32 	%r22, %r6, %r3, %r14;
	mad.lo.s32 	%r23, %r22, %r6, %r1;
	mul.wide.s32 	%rd5, %r23, 8;
	add.s64 	%rd6, %rd3, %rd5;
	ld.global.v2.f32 	{%f12, %f13}, [%rd6];
	div.rn.f32 	%f14, %f12, %f11;
	add.s32 	%r24, %r4, %r14;
	add.s32 	%r25, %r24, %r19;
	shl.b32 	%r26, %r6, 1;
	shl.b32 	%r27, %r4, 1;
	add.s32 	%r28, %r26, %r27;
	mad.lo.s32 	%r29, %r28, %r3, %r25;
	add.s32 	%r30, %r4, %r1;
	add.s32 	%r31, %r30, %r19;
	mad.lo.s32 	%r32, %r29, %r28, %r31;
	mul.wide.s32 	%rd7, %r32, 8;
	add.s64 	%rd8, %rd4, %rd7;
	div.rn.f32 	%f15, %f13, %f11;
	st.global.v2.f32 	[%rd8], {%f14, %f15};
$L__BB0_2:
	ret;

}
	// .globl	_Z11unpaddivphiP6float2S0_fiii
.visible .entry _Z11unpaddivphiP6float2S0_fiii(
	.param .u64 .ptr .align 1 _Z11unpaddivphiP6float2S0_fiii_param_0,
	.param .u64 .ptr .align 1 _Z11unpaddivphiP6float2S0_fiii_param_1,
	.param .f32 _Z11unpaddivphiP6float2S0_fiii_param_2,
	.param .u32 _Z11unpaddivphiP6float2S0_fiii_param_3,
	.param .u32 _Z11unpaddivphiP6float2S0_fiii_param_4,
	.param .u32 _Z11unpaddivphiP6float2S0_fiii_param_5
)
{
	.reg .pred 	%p<4>;
	.reg .b32 	%r<33>;
	.reg .b32 	%f<16>;
	.reg .b64 	%rd<9>;

	ld.param.u64 	%rd1, [_Z11unpaddivphiP6float2S0_fiii_param_0];
	ld.param.u64 	%rd2, [_Z11unpaddivphiP6float2S0_fiii_param_1];
	ld.param.f32 	%f1, [_Z11unpaddivphiP6float2S0_fiii_param_2];
	ld.param.u32 	%r4, [_Z11unpaddivphiP6float2S0_fiii_param_3];
	ld.param.u32 	%r6, [_Z11unpaddivphiP6float2S0_fiii_param_4];
	ld.param.u32 	%r7, [_Z11unpaddivphiP6float2S0_fiii_param_5];
	mov.u32 	%r8, %ntid.x;
	mov.u32 	%r9, %ctaid.x;
	mov.u32 	%r10, %tid.x;
	mad.lo.s32 	%r1, %r8, %r9, %r10;
	mov.u32 	%r11, %ntid.y;
	mov.u32 	%r12, %ctaid.y;
	mov.u32 	%r13, %tid.y;
	mad.lo.s32 	%r14, %r11, %r12, %r13;
	mov.u32 	%r15, %ntid.z;
	mov.u32 	%r16, %ctaid.z;
	mov.u32 	%r17, %tid.z;
	mad.lo.s32 	%r3, %r15, %r16, %r17;
	max.s32 	%r18, %r1, %r14;
	setp.ge.s32 	%p1, %r18, %r6;
	setp.ge.s32 	%p2, %r3, %r7;
	or.pred  	%p3, %p1, %p2;
	@%p3 bra 	$L__BB1_2;
	cvta.to.global.u64 	%rd3, %rd2;
	cvta.to.global.u64 	%rd4, %rd1;
	neg.f32 	%f2, %f1;
	shr.u32 	%r19, %r6, 1;
	sub.s32 	%r20, %r1, %r19;
	cvt.rn.f32.s32 	%f3, %r20;
	mul.f32 	%f4, %f2, %f3;
	mul.f32 	%f5, %f4, %f3;
	sub.s32 	%r21, %r14, %r19;
	cvt.rn.f32.s32 	%f6, %r21;
	mul.f32 	%f7, %f1, %f6;
	mul.f32 	%f8, %f7, %f6;
	sub.f32 	%f9, %f5, %f8;
	mul.f32 	%f10, %f9, 0f3FB8AA3B;
	ex2.approx.f32 	%f11, %f10;
	add.s32 	%r22, %r4, %r14;
	add.s32 	%r23, %r22, %r19;
	shl.b32 	%r24, %r6, 1;
	shl.b32 	%r25, %r4, 1;
	add.s32 	%r26, %r24, %r25;
	mad.lo.s32 	%r27, %r26, %r3, %r23;
	add.s32 	%r28, %r4, %r1;
	add.s32 	%r29, %r28, %r19;
	mad.lo.s32 	%r30, %r27, %r26, %r29;
	mul.wide.s32 	%rd5, %r30, 8;
	add.s64 	%rd6, %rd3, %rd5;
	ld.global.v2.f32 	{%f12, %f13}, [%rd6];
	div.rn.f32 	%f14, %f12, %f11;
	mad.lo.s32 	%r31, %r6, %r3, %r14;
	mad.lo.s32 	%r32, %r31, %r6, %r1;
	mul.wide.s32 	%rd7, %r32, 8;
	add.s64 	%rd8, %rd4, %rd7;
	div.rn.f32 	%f15, %f13, %f11;
	st.global.v2.f32 	[%rd8], {%f14, %f15};
$L__BB1_2:
	ret;

}
	// .globl	_Z9fftshiftcP6float2ii
.visible .entry _Z9fftshiftcP6float2ii(
	.param .u64 .ptr .align 1 _Z9fftshiftcP6float2ii_param_0,
	.param .u32 _Z9fftshiftcP6float2ii_param_1,
	.param .u32 _Z9fftshiftcP6float2ii_param_2
)
{
	.reg .pred 	%p<4>;
	.reg .b32 	%r<32>;
	.reg .b32 	%f<6>;
	.reg .b64 	%rd<5>;

	ld.param.u64 	%rd1, [_Z9fftshiftcP6float2ii_param_0];
	ld.param.u32 	%r5, [_Z9fftshiftcP6float2ii_param_1];
	ld.param.u32 	%r6, [_Z9fftshiftcP6float2ii_param_2];
	mov.u32 	%r7, %ntid.x;
	mov.u32 	%r8, %ctaid.x;
	mov.u32 	%r9, %tid.x;
	mad.lo.s32 	%r1, %r7, %r8, %r9;
	mov.u32 	%r10, %ntid.y;
	mov.u32 	%r11, %ctaid.y;
	mov.u32 	%r12, %tid.y;
	mad.lo.s32 	%r13, %r10, %r11, %r12;
	mov.u32 	%r14, %ntid.z;
	mov.u32 	%r15, %ctaid.z;
	mov.u32 	%r16, %tid.z;
	mad.lo.s32 	%r3, %r14, %r15, %r16;
	max.s32 	%r17, %r1, %r13;
	setp.ge.s32 	%p1, %r17, %r5;
	setp.ge.s32 	%p2, %r3, %r6;
	or.pred  	%p3, %p1, %p2;
	@%p3 bra 	$L__BB2_2;
	cvta.to.global.u64 	%rd2, %rd1;
	add.s32 	%r18, %r1, 1;
	shr.u32 	%r19, %r18, 31;
	add.s32 	%r20, %r18, %r19;
	and.b32  	%r21, %r20, 2147483646;
	sub.s32 	%r22, %r18, %r21;
	shl.b32 	%r23, %r22, 1;
	sub.s32 	%r24, 1, %r23;
	shl.b32 	%r25, %r13, 1;
	not.b32 	%r26, %r25;
	and.b32  	%r27, %r26, 2;
	sub.s32 	%r28, 1, %r27;
	mul.lo.s32 	%r29, %r24, %r28;
	cvt.rn.f32.s32 	%f1, %r29;
	mad.lo.s32 	%r30, %r5, %r3, %r13;
	mad.lo.s32 	%r31, %r30, %r5, %r1;
	mul.wide.s32 	%rd3, %r31, 8;
	add.s64 	%rd4, %rd2, %rd3;
	ld.global.v2.f32 	{%f2, %f3}, [%rd4];
	mul.f32 	%f4, %f2, %f1;
	mul.f32 	%f5, %f3, %f1;
	st.global.v2.f32 	[%rd4], {%f4, %f5};
$L__BB2_2:
	ret;

}
	// .globl	_Z10fftshift1cP6float2iii
.visible .entry _Z10fftshift1cP6float2iii(
	.param .u64 .ptr .align 1 _Z10fftshift1cP6float2iii_param_0,
	.param .u32 _Z10fftshift1cP6float2iii_param_1,
	.param .u32 _Z10fftshift1cP6float2iii_param_2,
	.param .u32 _Z10fftshift1cP6float2iii_param_3
)
{
	.reg .pred 	%p<6>;
	.reg .b32 	%r<27>;
	.reg .b32 	%f<6>;
	.reg .b64 	%rd<5>;

	ld.param.u64 	%rd1, [_Z10fftshift1cP6float2iii_param_0];
	ld.param.u32 	%r4, [_Z10fftshift1cP6float2iii_param_1];
	ld.param.u32 	%r6, [_Z10fftshift1cP6float2iii_param_2];
	ld.param.u32 	%r7, [_Z10fftshift1cP6float2iii_param_3];
	mov.u32 	%r8, %ntid.x;
	mov.u32 	%r9, %ctaid.x;
	mov.u32 	%r10, %tid.x;
	mad.lo.s32 	%r1, %r8, %r9, %r10;
	mov.u32 	%r11, %ntid.y;
	mov.u32 	%r12, %ctaid.y;
	mov.u32 	%r13, %tid.y;
	mad.lo.s32 	%r14, %r11, %r12, %r13;
	mov.u32 	%r15, %ntid.z;
	mov.u32 	%r16, %ctaid.z;
	mov.u32 	%r17, %tid.z;
	mad.lo.s32 	%r3, %r15, %r16, %r17;
	setp.ge.s32 	%p1, %r1, %r4;
	setp.ge.s32 	%p2, %r14, %r6;
	or.pred  	%p3, %p1, %p2;
	setp.ge.s32 	%p4, %r3, %r7;
	or.pred  	%p5, %p3, %p4;
	@%p5 bra 	$L__BB3_2;
	cvta.to.global.u64 	%rd2, %rd1;
	add.s32 	%r18, %r1, 1;
	shr.u32 	%r19, %r18, 31;
	add.s32 	%r20, %r18, %r19;
	and.b32  	%r21, %r20, 2147483646;
	sub.s32 	%r22, %r18, %r21;
	shl.b32 	%r23, %r22, 1;
	sub.s32 	%r24, 1, %r23;
	cvt.rn.f32.s32 	%f1, %r24;
	mad.lo.s32 	%r25, %r6, %r3, %r14;
	mad.lo.s32 	%r26, %r25, %r4, %r1;
	mul.wide.s32 	%rd3, %r26, 8;
	add.s64 	%rd4, %rd2, %rd3;
	ld.global.v2.f32 	{%f2, %f3}, [%rd4];
	mul.f32 	%f4, %f2, %f1;
	mul.f32 	%f5, %f3, %f1;
	st.global.v2.f32 	[%rd4], {%f4, %f5};
$L__BB3_2:
	ret;

}
	// .globl	_Z4wrapP6float2iii
.visible .entry _Z4wrapP6float2iii(
	.param .u64 .ptr .align 1 _Z4wrapP6float2iii_param_0,
	.param .u32 _Z4wrapP6float2iii_param_1,
	.param .u32 _Z4wrapP6float2iii_param_2,
	.param .u32 _Z4wrapP6float2iii_param_3
)
{
	.reg .pred 	%p<7>;
	.reg .b32 	%r<39>;
	.reg .b32 	%f<3>;
	.reg .b64 	%rd<7>;

	ld.param.u64 	%rd1, [_Z4wrapP6float2iii_param_0];
	ld.param.u32 	%r7, [_Z4wrapP6float2iii_param_1];
	ld.param.u32 	%r8, [_Z4wrapP6float2iii_param_2];
	ld.param.u32 	%r6, [_Z4wrapP6float2iii_param_3];
	mov.u32 	%r9, %ntid.x;
	mov.u32 	%r10, %ctaid.x;
	mov.u32 	%r11, %tid.x;
	mad.lo.s32 	%r1, %r9, %r10, %r11;
	mov.u32 	%r12, %ntid.y;
	mov.u32 	%r13, %ctaid.y;
	mov.u32 	%r14, %tid.y;
	mad.lo.s32 	%r15, %r12, %r13, %r14;
	mov.u32 	%r16, %ntid.z;
	mov.u32 	%r17, %ctaid.z;
	mov.u32 	%r18, %tid.z;
	mad.lo.s32 	%r3, %r16, %r17, %r18;
	shl.b32 	%r4, %r7, 1;
	shl.b32 	%r19, %r6, 1;
	add.s32 	%r20, %r19, %r4;
	max.s32 	%r21, %r1, %r15;
	setp.ge.s32 	%p1, %r21, %r20;
	setp.ge.s32 	%p2, %r3, %r8;
	or.pred  	%p3, %p2, %p1;
	@%p3 bra 	$L__BB4_3;
	sub.s32 	%r22, %r20, %r6;
	min.s32 	%r23, %r1, %r15;
	setp.ge.s32 	%p4, %r23, %r6;
	setp.lt.s32 	%p5, %r21, %r22;
	and.pred  	%p6, %p5, %p4;
	@%p6 bra 	$L__BB4_3;
	cvta.to.global.u64 	%rd2, %rd1;
	add.s32 	%r25, %r4, %r1;
	sub.s32 	%r26, %r25, %r6;
	rem.s32 	%r27, %r26, %r4;
	add.s32 	%r28, %r4, %r15;
	sub.s32 	%r29, %r28, %r6;
	rem.s32 	%r30, %r29, %r4;
	mad.lo.s32 	%r31, %r20, %r15, %r1;
	mul.lo.s32 	%r32, %r20, %r3;
	mul.lo.s32 	%r33, %r32, %r20;
	add.s32 	%r34, %r31, %r33;
	add.s32 	%r35, %r30, %r6;
	add.s32 	%r36, %r33, %r6;
	add.s32 	%r37, %r36, %r27;
	mad.lo.s32 	%r38, %r35, %r20, %r37;
	mul.wide.s32 	%rd3, %r38, 8;
	add.s64 	%rd4, %rd2, %rd3;
	ld.global.v2.f32 	{%f1, %f2}, [%rd4];
	mul.wide.s32 	%rd5, %r34, 8;
	add.s64 	%rd6, %rd2, %rd5;
	st.global.v2.f32 	[%rd6], {%f1, %f2};
$L__BB4_3:
	ret;

}
	// .globl	_Z7wrapadjP6float2iii
.visible .entry _Z7wrapadjP6float2iii(
	.param .u64 .ptr .align 1 _Z7wrapadjP6float2iii_param_0,
	.param .u32 _Z7wrapadjP6float2iii_param_1,
	.param .u32 _Z7wrapadjP6float2iii_param_2,
	.param .u32 _Z7wrapadjP6float2iii_param_3
)
{
	.reg .pred 	%p<7>;
	.reg .b32 	%r<39>;
	.reg .b32 	%f<5>;
	.reg .b64 	%rd<7>;

	ld.param.u64 	%rd1, [_Z7wrapadjP6float2iii_param_0];
	ld.param.u32 	%r7, [_Z7wrapadjP6float2iii_param_1];
	ld.param.u32 	%r8, [_Z7wrapadjP6float2iii_param_2];
	ld.param.u32 	%r6, [_Z7wrapadjP6float2iii_param_3];
	mov.u32 	%r9, %ntid.x;
	mov.u32 	%r10, %ctaid.x;
	mov.u32 	%r11, %tid.x;
	mad.lo.s32 	%r1, %r9, %r10, %r11;
	mov.u32 	%r12, %ntid.y;
	mov.u32 	%r13, %ctaid.y;
	mov.u32 	%r14, %tid.y;
	mad.lo.s32 	%r15, %r12, %r13, %r14;
	mov.u32 	%r16, %ntid.z;
	mov.u32 	%r17, %ctaid.z;
	mov.u32 	%r18, %tid.z;
	mad.lo.s32 	%r3, %r16, %r17, %r18;
	shl.b32 	%r4, %r7, 1;
	shl.b32 	%r19, %r6, 1;
	add.s32 	%r20, %r19, %r4;
	max.s32 	%r21, %r1, %r15;
	setp.ge.s32 	%p1, %r21, %r20;
	setp.ge.s32 	%p2, %r3, %r8;
	or.pred  	%p3, %p2, %p1;
	@%p3 bra 	$L__BB5_3;
	sub.s32 	%r22, %r20, %r6;
	min.s32 	%r23, %r1, %r15;
	setp.ge.s32 	%p4, %r23, %r6;
	setp.lt.s32 	%p5, %r21, %r22;
	and.pred  	%p6, %p5, %p4;
	@%p6 bra 	$L__BB5_3;
	cvta.to.global.u64 	%rd2, %rd1;
	add.s32 	%r25, %r4, %r1;
	sub.s32 	%r26, %r25, %r6;
	rem.s32 	%r27, %r26, %r4;
	add.s32 	%r28, %r4, %r15;
	sub.s32 	%r29, %r28, %r6;
	rem.s32 	%r30, %r29, %r4;
	mad.lo.s32 	%r31, %r20, %r15, %r1;
	mul.lo.s32 	%r32, %r20, %r3;
	mul.lo.s32 	%r33, %r32, %r20;
	add.s32 	%r34, %r31, %r33;
	add.s32 	%r35, %r30, %r6;
	add.s32 	%r36, %r33, %r6;
	add.s32 	%r37, %r36, %r27;
	mad.lo.s32 	%r38, %r35, %r20, %r37;
	mul.wide.s32 	%rd3, %r38, 8;
	add.s64 	%rd4, %rd2, %rd3;
	mul.wide.s32 	%rd5, %r34, 8;
	add.s64 	%rd6, %rd2, %rd5;
	ld.global.f32 	%f1, [%rd6];
	atom.global.add.f32 	%f2, [%rd4], %f1;
	ld.global.f32 	%f3, [%rd6+4];
	atom.global.add.f32 	%f4, [%rd4+4], %f3;
$L__BB5_3:
	ret;

}
	// .globl	_Z6takexyPfS_S_ii
.visible .entry _Z6takexyPfS_S_ii(
	.param .u64 .ptr .align 1 _Z6takexyPfS_S_ii_param_0,
	.param .u64 .ptr .align 1 _Z6takexyPfS_S_ii_param_1,
	.param .u64 .ptr .align 1 _Z6takexyPfS_S_ii_param_2,
	.param .u32 _Z6takexyPfS_S_ii_param_3,
	.param .u32 _Z6takexyPfS_S_ii_param_4
)
{
	.reg .pred 	%p<6>;
	.reg .b32 	%r<20>;
	.reg .b32 	%f<14>;
	.reg .b64 	%rd<12>;

	ld.param.u64 	%rd3, [_Z6takexyPfS_S_ii_param_0];
	ld.param.u64 	%rd4, [_Z6takexyPfS_S_ii_param_1];
	ld.param.u64 	%rd5, [_Z6takexyPfS_S_ii_param_2];
	ld.param.u32 	%r3, [_Z6takexyPfS_S_ii_param_3];
	ld.param.u32 	%r4, [_Z6takexyPfS_S_ii_param_4];
	mov.u32 	%r6, %ntid.x;
	mov.u32 	%r7, %ctaid.x;
	mov.u32 	%r8, %tid.x;
	mad.lo.s32 	%r1, %r6, %r7, %r8;
	mov.u32 	%r9, %ntid.y;
	mov.u32 	%r10, %ctaid.y;
	mov.u32 	%r11, %tid.y;
	mad.lo.s32 	%r12, %r9, %r10, %r11;
	setp.ge.s32 	%p1, %r1, %r3;
	setp.ge.s32 	%p2, %r12, %r4;
	or.pred  	%p3, %p1, %p2;
	@%p3 bra 	$L__BB6_5;
	cvta.to.global.u64 	%rd6, %rd3;
	cvta.to.global.u64 	%rd7, %rd4;
	cvta.to.global.u64 	%rd8, %rd5;
	shr.u32 	%r13, %r3, 31;
	add.s32 	%r14, %r3, %r13;
	shr.s32 	%r15, %r14, 1;
	sub.s32 	%r16, %r1, %r15;
	cvt.rn.f32.s32 	%f4, %r16;
	cvt.rn.f32.s32 	%f5, %r3;
	div.rn.f32 	%f6, %f4, %f5;
	mul.wide.u32 	%rd9, %r12, 4;
	add.s64 	%rd10, %rd8, %rd9;
	ld.global.f32 	%f7, [%rd10];
	sin.approx.f32 	%f8, %f7;
	mul.f32 	%f9, %f6, %f8;
	mad.lo.s32 	%r17, %r3, %r12, %r1;
	mul.wide.s32 	%rd11, %r17, 4;
	add.s64 	%rd1, %rd6, %rd11;
	st.global.f32 	[%rd1], %f9;
	ld.global.f32 	%f10, [%rd10];
	cos.approx.f32 	%f11, %f10;
	mul.f32 	%f13, %f6, %f11;
	add.s64 	%rd2, %rd7, %rd11;
	st.global.f32 	[%rd2], %f13;
	ld.global.f32 	%f12, [%rd1];
	setp.ltu.f32 	%p4, %f12, 0f3F000000;
	@%p4 bra 	$L__BB6_3;
	mov.b32 	%r18, 1056964272;
	st.global.u32 	[%rd1], %r18;
	ld.global.f32 	%f13, [%rd2];
$L__BB6_3:
	setp.ltu.f32 	%p5, %f13, 0f3F000000;
	@%p5 bra 	$L__BB6_5;
	mov.b32 	%r19, 1056964272;
	st.global.u32 	[%rd2], %r19;
$L__BB6_5:
	ret;

}
	// .globl	_Z6gatherP6float2S0_PfS1_ifiii
.visible .entry _Z6gatherP6float2S0_PfS1_ifiii(
	.param .u64 .ptr .align 1 _Z6gatherP6float2S0_PfS1_ifiii_param_0,
	.param .u64 .ptr .align 1 _Z6gatherP6float2S0_PfS1_ifiii_param_1,
	.param .u64 .ptr .align 1 _Z6gatherP6float2S0_PfS1_ifiii_param_2,
	.param .u64 .ptr .align 1 _Z6gatherP6float2S0_PfS1_ifiii_param_3,
	.param .u32 _Z6gatherP6float2S0_PfS1_ifiii_param_4,
	.param .f32 _Z6gatherP6float2S0_PfS1_ifiii_param_5,
	.param .u32 _Z6gatherP6float2S0_PfS1_ifiii_param_6,
	.param .u32 _Z6gatherP6float2S0_PfS1_ifiii_param_7,
	.param .u32 _Z6gatherP6float2S0_PfS1_ifiii_param_8
)
{
	.reg .pred 	%p<12>;
	.reg .b32 	%r<69>;
	.reg .b32 	%f<139>;
	.reg .b64 	%rd<31>;
	.reg .b64 	%fd<34>;

	ld.param.u64 	%rd6, [_Z6gatherP6float2S0_PfS1_ifiii_param_1];
	ld.param.u64 	%rd4, [_Z6gatherP6float2S0_PfS1_ifiii_param_2];
	ld.param.u64 	%rd5, [_Z6gatherP6float2S0_PfS1_ifiii_param_3];
	ld.param.u32 	%r20, [_Z6gatherP6float2S0_PfS1_ifiii_param_4];
	ld.param.f32 	%f23, [_Z6gatherP6float2S0_PfS1_ifiii_param_5];
	ld.param.u32 	%r21, [_Z6gatherP6float2S0_PfS1_ifiii_param_6];
	ld.param.u32 	%r23, [_Z6gatherP6float2S0_PfS1_ifiii_param_7];
	ld.param.u32 	%r24, [_Z6gatherP6float2S0_PfS1_ifiii_param_8];
	cvta.to.global.u64 	%rd1, %rd6;
	mov.u32 	%r25, %ntid.x;
	mov.u32 	%r26, %ctaid.x;
	mov.u32 	%r27, %tid.x;
	mad.lo.s32 	%r1, %r25, %r26, %r27;
	mov.u32 	%r28, %ntid.y;
	mov.u32 	%r29, %ctaid.y;
	mov.u32 	%r30, %tid.y;
	mad.lo.s32 	%r31, %r28, %r29, %r30;
	mov.u32 	%r32, %ntid.z;
	mov.u32 	%r33, %ctaid.z;
	mov.u32 	%r34, %tid.z;
	mad.lo.s32 	%r3, %r32, %r33, %r34;
	setp.ge.s32 	%p1, %r1, %r21;
	setp.ge.s32 	%p2, %r31, %r23;
	or.pred  	%p3, %p1, %p2;
	setp.ge.s32 	%p4, %r3, %r24;
	or.pred  	%p5, %p3, %p4;
	@%p5 bra 	$L__BB7_11;
	cvta.to.global.u64 	%rd7, %rd4;
	cvta.to.global.u64 	%rd8, %rd5;
	mul.lo.s32 	%r4, %r21, %r31;
	add.s32 	%r5, %r4, %r1;
	mul.wide.s32 	%rd9, %r5, 4;
	add.s64 	%rd10, %rd7, %rd9;
	ld.global.f32 	%f1, [%rd10];
	add.s64 	%rd11, %rd8, %rd9;
	ld.global.f32 	%f2, [%rd11];
	setp.lt.s32 	%p6, %r20, 0;
	mov.f32 	%f134, 0f00000000;
	mov.f32 	%f133, %f134;
	@%p6 bra 	$L__BB7_9;
	shl.b32 	%r6, %r20, 1;
	shl.b32 	%r36, %r21, 1;
	cvt.rn.f32.s32 	%f3, %r36;
	mul.f32 	%f26, %f2, %f3;
	cvt.rmi.f32.f32 	%f27, %f26;
	cvt.rn.f32.u32 	%f28, %r20;
	sub.f32 	%f4, %f27, %f28;
	mul.f32 	%f29, %f1, %f3;
	cvt.rmi.f32.f32 	%f30, %f29;
	sub.f32 	%f5, %f30, %f28;
	cvt.f64.f32 	%fd3, %f23;
	mov.f64 	%fd4, 0d400921FB54411744;
	div.rn.f64 	%fd1, %fd4, %fd3;
	mov.f64 	%fd5, 0dC023BD3CC9B96D35;
	div.rn.f64 	%fd2, %fd5, %fd3;
	add.s32 	%r7, %r21, %r20;
	add.s32 	%r8, %r36, %r6;
	max.s32 	%r9, %r6, 0;
	mov.f32 	%f133, 0f00000000;
	mov.b32 	%r65, 0;
	mov.f32 	%f134, %f133;
$L__BB7_3:
	setp.lt.s32 	%p7, %r6, 3;
	cvt.rn.f32.u32 	%f31, %r65;
	add.f32 	%f32, %f4, %f31;
	cvt.rzi.s32.f32 	%r38, %f32;
	cvt.rn.f32.s32 	%f33, %r38;
	div.rn.f32 	%f34, %f33, %f3;
	sub.f32 	%f35, %f34, %f2;
	mul.f32 	%f8, %f35, %f35;
	mad.lo.s32 	%r39, %r8, %r3, %r7;
	add.s32 	%r40, %r39, %r38;
	mad.lo.s32 	%r11, %r40, %r8, %r7;
	mov.b32 	%r68, 0;
	@%p7 bra 	$L__BB7_6;
	mov.b32 	%r66, 0;
$L__BB7_5:
	.pragma "nounroll";
	cvt.rn.f32.u32 	%f36, %r66;
	add.f32 	%f37, %f5, %f36;
	cvt.rzi.s32.f32 	%r42, %f37;
	cvt.rn.f32.s32 	%f38, %r42;
	div.rn.f32 	%f39, %f38, %f3;
	sub.f32 	%f40, %f39, %f1;
	fma.rn.f32 	%f41, %f40, %f40, %f8;
	cvt.f64.f32 	%fd6, %f41;
	mul.f64 	%fd7, %fd2, %fd6;
	cvt.rn.f32.f64 	%f42, %fd7;
	mul.f32 	%f43, %f42, 0f3FB8AA3B;
	ex2.approx.f32 	%f44, %f43;
	cvt.f64.f32 	%fd8, %f44;
	mul.f64 	%fd9, %fd1, %fd8;
	cvt.rn.f32.f64 	%f45, %fd9;
	add.s32 	%r43, %r11, %r42;
	mul.wide.s32 	%rd12, %r43, 8;
	add.s64 	%rd13, %rd1, %rd12;
	ld.global.v2.f32 	{%f46, %f47}, [%rd13];
	fma.rn.f32 	%f48, %f46, %f45, %f133;
	fma.rn.f32 	%f49, %f47, %f45, %f134;
	add.s32 	%r44, %r66, 1;
	cvt.rn.f32.u32 	%f50, %r44;
	add.f32 	%f51, %f5, %f50;
	cvt.rzi.s32.f32 	%r45, %f51;
	cvt.rn.f32.s32 	%f52, %r45;
	div.rn.f32 	%f53, %f52, %f3;
	sub.f32 	%f54, %f53, %f1;
	fma.rn.f32 	%f55, %f54, %f54, %f8;
	cvt.f64.f32 	%fd10, %f55;
	mul.f64 	%fd11, %fd2, %fd10;
	cvt.rn.f32.f64 	%f56, %fd11;
	mul.f32 	%f57, %f56, 0f3FB8AA3B;
	ex2.approx.f32 	%f58, %f57;
	cvt.f64.f32 	%fd12, %f58;
	mul.f64 	%fd13, %fd1, %fd12;
	cvt.rn.f32.f64 	%f59, %fd13;
	add.s32 	%r46, %r11, %r45;
	mul.wide.s32 	%rd14, %r46, 8;
	add.s64 	%rd15, %rd1, %rd14;
	ld.global.v2.f32 	{%f60, %f61}, [%rd15];
	fma.rn.f32 	%f62, %f60, %f59, %f48;
	fma.rn.f32 	%f63, %f61, %f59, %f49;
	add.s32 	%r47, %r66, 2;
	cvt.rn.f32.u32 	%f64, %r47;
	add.f32 	%f65, %f5, %f64;
	cvt.rzi.s32.f32 	%r48, %f65;
	cvt.rn.f32.s32 	%f66, %r48;
	div.rn.f32 	%f67, %f66, %f3;
	sub.f32 	%f68, %f67, %f1;
	fma.rn.f32 	%f69, %f68, %f68, %f8;
	cvt.f64.f32 	%fd14, %f69;
	mul.f64 	%fd15, %fd2, %fd14;
	cvt.rn.f32.f64 	%f70, %fd15;
	mul.f32 	%f71, %f70, 0f3FB8AA3B;
	ex2.approx.f32 	%f72, %f71;
	cvt.f64.f32 	%fd16, %f72;
	mul.f64 	%fd17, %fd1, %fd16;
	cvt.rn.f32.f64 	%f73, %fd17;
	add.s32 	%r49, %r11, %r48;
	mul.wide.s32 	%rd16, %r49, 8;
	add.s64 	%rd17, %rd1, %rd16;
	ld.global.v2.f32 	{%f74, %f75}, [%rd17];
	fma.rn.f32 	%f76, %f74, %f73, %f62;
	fma.rn.f32 	%f77, %f75, %f73, %f63;
	add.s32 	%r50, %r66, 3;
	cvt.rn.f32.u32 	%f78, %r50;
	add.f32 	%f79, %f5, %f78;
	cvt.rzi.s32.f32 	%r51, %f79;
	cvt.rn.f32.s32 	%f80, %r51;
	div.rn.f32 	%f81, %f80, %f3;
	sub.f32 	%f82, %f81, %f1;
	fma.rn.f32 	%f83, %f82, %f82, %f8;
	cvt.f64.f32 	%fd18, %f83;
	mul.f64 	%fd19, %fd2, %fd18;
	cvt.rn.f32.f64 	%f84, %fd19;
	mul.f32 	%f85, %f84, 0f3FB8AA3B;
	ex2.approx.f32 	%f86, %f85;
	cvt.f64.f32 	%fd20, %f86;
	mul.f64 	%fd21, %fd1, %fd20;
	cvt.rn.f32.f64 	%f87, %fd21;
	add.s32 	%r52, %r11, %r51;
	mul.wide.s32 	%rd18, %r52, 8;
	add.s64 	%rd19, %rd1, %rd18;
	ld.global.v2.f32 	{%f88, %f89}, [%rd19];
	fma.rn.f32 	%f133, %f88, %f87, %f76;
	fma.rn.f32 	%f134, %f89, %f87, %f77;
	add.s32 	%r66, %r66, 4;
	add.s32 	%r53, %r9, 1;
	and.b32  	%r68, %r53, 2147483644;
	setp.ne.s32 	%p8, %r66, %r68;
	@%p8 bra 	$L__BB7_5;
$L__BB7_6:
	and.b32  	%r54, %r9, 2;
	setp.eq.s32 	%p9, %r54, 0;
	@%p9 bra 	$L__BB7_8;
	cvt.rn.f32.u32 	%f90, %r68;
	add.f32 	%f91, %f5, %f90;
	cvt.rzi.s32.f32 	%r55, %f91;
	cvt.rn.f32.s32 	%f92, %r55;
	div.rn.f32 	%f93, %f92, %f3;
	sub.f32 	%f94, %f93, %f1;
	fma.rn.f32 	%f95, %f94, %f94, %f8;
	cvt.f64.f32 	%fd22, %f95;
	mul.f64 	%fd23, %fd2, %fd22;
	cvt.rn.f32.f64 	%f96, %fd23;
	mul.f32 	%f97, %f96, 0f3FB8AA3B;
	ex2.approx.f32 	%f98, %f97;
	cvt.f64.f32 	%fd24, %f98;
	mul.f64 	%fd25, %fd1, %fd24;
	cvt.rn.f32.f64 	%f99, %fd25;
	add.s32 	%r56, %r11, %r55;
	mul.wide.s32 	%rd20, %r56, 8;
	add.s64 	%rd21, %rd1, %rd20;
	ld.global.v2.f32 	{%f100, %f101}, [%rd21];
	fma.rn.f32 	%f102, %f100, %f99, %f133;
	fma.rn.f32 	%f103, %f101, %f99, %f134;
	add.s32 	%r57, %r68, 1;
	cvt.rn.f32.u32 	%f104, %r57;
	add.f32 	%f105, %f5, %f104;
	cvt.rzi.s32.f32 	%r58, %f105;
	cvt.rn.f32.s32 	%f106, %r58;
	div.rn.f32 	%f107, %f106, %f3;
	sub.f32 	%f108, %f107, %f1;
	fma.rn.f32 	%f109, %f108, %f108, %f8;
	cvt.f64.f32 	%fd26, %f109;
	mul.f64 	%fd27, %fd2, %fd26;
	cvt.rn.f32.f64 	%f110, %fd27;
	mul.f32 	%f111, %f110, 0f3FB8AA3B;
	ex2.approx.f32 	%f112, %f111;
	cvt.f64.f32 	%fd28, %f112;
	mul.f64 	%fd29, %fd1, %fd28;
	cvt.rn.f32.f64 	%f113, %fd29;
	add.s32 	%r59, %r11, %r58;
	mul.wide.s32 	%rd22, %r59, 8;
	add.s64 	%rd23, %rd1, %rd22;
	ld.global.v2.f32 	{%f114, %f115}, [%rd23];
	fma.rn.f32 	%f133, %f114, %f113, %f102;
	fma.rn.f32 	%f134, %f115, %f113, %f103;
	add.s32 	%r68, %r68, 2;
$L__BB7_8:
	cvt.rn.f32.u32 	%f116, %r68;
	add.f32 	%f117, %f5, %f116;
	cvt.rzi.s32.f32 	%r60, %f117;
	cvt.rn.f32.s32 	%f118, %r60;
	div.rn.f32 	%f119, %f118, %f3;
	sub.f32 	%f120, %f119, %f1;
	fma.rn.f32 	%f121, %f120, %f120, %f8;
	cvt.f64.f32 	%fd30, %f121;
	mul.f64 	%fd31, %fd2, %fd30;
	cvt.rn.f32.f64 	%f122, %fd31;
	mul.f32 	%f123, %f122, 0f3FB8AA3B;
	ex2.approx.f32 	%f124, %f123;
	cvt.f64.f32 	%fd32, %f124;
	mul.f64 	%fd33, %fd1, %fd32;
	cvt.rn.f32.f64 	%f125, %fd33;
	add.s32 	%r61, %r11, %r60;
	mul.wide.s32 	%rd24, %r61, 8;
	add.s64 	%rd25, %rd1, %rd24;
	ld.global.v2.f32 	{%f126, %f127}, [%rd25];
	fma.rn.f32 	%f133, %f126, %f125, %f133;
	fma.rn.f32 	%f134, %f127, %f125, %f134;
	add.s32 	%r18, %r65, 1;
	setp.ne.s32 	%p10, %r65, %r9;
	mov.u32 	%r65, %r18;
	@%p10 bra 	$L__BB7_3;
$L__BB7_9:
	ld.param.u64 	%rd30, [_Z6gatherP6float2S0_PfS1_ifiii_param_0];
	mul.lo.s32 	%r62, %r21, %r3;
	mul.lo.s32 	%r19, %r62, %r23;
	add.s32 	%r63, %r5, %r19;
	cvta.to.global.u64 	%rd2, %rd30;
	mul.wide.s32 	%rd26, %r63, 8;
	add.s64 	%rd27, %rd2, %rd26;
	st.global.v2.f32 	[%rd27], {%f133, %f134};
	setp.ne.s32 	%p11, %r1, 0;
	@%p11 bra 	$L__BB7_11;
	add.s32 	%r64, %r19, %r4;
	mul.wide.s32 	%rd28, %r64, 8;
	add.s64 	%rd29, %rd2, %rd28;
	mov.f32 	%f128, 0f00000000;
	st.global.v2.f32 	[%rd29], {%f128, %f128};
$L__BB7_11:
	ret;

}
	// .globl	_Z7scatterP6float2S0_PfS1_ifiii
.visible .entry _Z7scatterP6float2S0_PfS1_ifiii(
	.param .u64 .ptr .align 1 _Z7scatterP6float2S0_PfS1_ifiii_param_0,
	.param .u64 .ptr .align 1 _Z7scatterP6float2S0_PfS1_ifiii_param_1,
	.param .u64 .ptr .align 1 _Z7scatterP6float2S0_PfS1_ifiii_param_2,
	.param .u64 .ptr .align 1 _Z7scatterP6float2S0_PfS1_ifiii_param_3,
	.param .u32 _Z7scatterP6float2S0_PfS1_ifiii_param_4,
	.param .f32 _Z7scatterP6float2S0_PfS1_ifiii_param_5,
	.param .u32 _Z7scatterP6float2S0_PfS1_ifiii_param_6,
	.param .u32 _Z7scatterP6float2S0_PfS1_ifiii_param_7,
	.param .u32 _Z7scatterP6float2S0_PfS1_ifiii_param_8
)
{
	.reg .pred 	%p<12>;
	.reg .b32 	%r<66>;
	.reg .b32 	%f<119>;
	.reg .b64 	%rd<30>;
	.reg .b64 	%fd<34>;

	ld.param.u64 	%rd5, [_Z7scatterP6float2S0_PfS1_ifiii_param_0];
	ld.param.u64 	%rd6, [_Z7scatterP6float2S0_PfS1_ifiii_param_1];
	ld.param.u64 	%rd3, [_Z7scatterP6float2S0_PfS1_ifiii_param_2];
	ld.param.u64 	%rd4, [_Z7scatterP6float2S0_PfS1_ifiii_param_3];
	ld.param.u32 	%r16, [_Z7scatterP6float2S0_PfS1_ifiii_param_4];
	ld.param.f32 	%f9, [_Z7scatterP6float2S0_PfS1_ifiii_param_5];
	ld.param.u32 	%r17, [_Z7scatterP6float2S0_PfS1_ifiii_param_6];
	ld.param.u32 	%r19, [_Z7scatterP6float2S0_PfS1_ifiii_param_7];
	ld.param.u32 	%r20, [_Z7scatterP6float2S0_PfS1_ifiii_param_8];
	cvta.to.global.u64 	%rd1, %rd5;
	cvta.to.global.u64 	%rd2, %rd6;
	mov.u32 	%r21, %ntid.x;
	mov.u32 	%r22, %ctaid.x;
	mov.u32 	%r23, %tid.x;
	mad.lo.s32 	%r1, %r21, %r22, %r23;
	mov.u32 	%r24, %ntid.y;
	mov.u32 	%r25, %ctaid.y;
	mov.u32 	%r26, %tid.y;
	mad.lo.s32 	%r27, %r24, %r25, %r26;
	mov.u32 	%r28, %ntid.z;
	mov.u32 	%r29, %ctaid.z;
	mov.u32 	%r30, %tid.z;
	mad.lo.s32 	%r3, %r28, %r29, %r30;
	setp.ge.s32 	%p1, %r1, %r17;
	setp.ge.s32 	%p2, %r27, %r19;
	or.pred  	%p3, %p1, %p2;
	setp.ge.s32 	%p4, %r3, %r20;
	or.pred  	%p5, %p3, %p4;
	@%p5 bra 	$L__BB8_11;
	setp.ne.s32 	%p6, %r1, 0;
	@%p6 bra 	$L__BB8_3;
	mad.lo.s32 	%r31, %r19, %r3, %r27;
	mul.lo.s32 	%r32, %r31, %r17;
	mul.wide.s32 	%rd7, %r32, 8;
	add.s64 	%rd8, %rd2, %rd7;
	mov.f32 	%f10, 0f00000000;
	st.global.v2.f32 	[%rd8], {%f10, %f10};
$L__BB8_3:
	mad.lo.s32 	%r33, %r17, %r27, %r1;
	cvta.to.global.u64 	%rd9, %rd3;
	mul.wide.s32 	%rd10, %r33, 4;
	add.s64 	%rd11, %rd9, %rd10;
	ld.global.f32 	%f1, [%rd11];
	cvta.to.global.u64 	%rd12, %rd4;
	add.s64 	%rd13, %rd12, %rd10;
	ld.global.f32 	%f2, [%rd13];
	mul.lo.s32 	%r34, %r17, %r3;
	mad.lo.s32 	%r35, %r34, %r19, %r33;
	mul.wide.s32 	%rd14, %r35, 8;
	add.s64 	%rd15, %rd2, %rd14;
	ld.global.v2.f32 	{%f3, %f4}, [%rd15];
	setp.lt.s32 	%p7, %r16, 0;
	@%p7 bra 	$L__BB8_11;
	shl.b32 	%r4, %r16, 1;
	shl.b32 	%r37, %r17, 1;
	cvt.rn.f32.s32 	%f5, %r37;
	mul.f32 	%f11, %f2, %f5;
	cvt.rmi.f32.f32 	%f12, %f11;
	cvt.rn.f32.u32 	%f13, %r16;
	sub.f32 	%f6, %f12, %f13;
	mul.f32 	%f14, %f1, %f5;
	cvt.rmi.f32.f32 	%f15, %f14;
	sub.f32 	%f7, %f15, %f13;
	cvt.f64.f32 	%fd3, %f9;
	mov.f64 	%fd4, 0d400921FB54411744;
	div.rn.f64 	%fd1, %fd4, %fd3;
	mov.f64 	%fd5, 0dC023BD3CC9B96D35;
	div.rn.f64 	%fd2, %fd5, %fd3;
	add.s32 	%r5, %r17, %r16;
	add.s32 	%r6, %r37, %r4;
	mad.lo.s32 	%r7, %r6, %r3, %r5;
	max.s32 	%r8, %r4, 0;
	and.b32  	%r9, %r8, 2147483644;
	mov.b32 	%r63, 0;
$L__BB8_5:
	setp.lt.s32 	%p8, %r4, 3;
	cvt.rn.f32.u32 	%f16, %r63;
	add.f32 	%f17, %f6, %f16;
	cvt.rzi.s32.f32 	%r39, %f17;
	cvt.rn.f32.s32 	%f18, %r39;
	div.rn.f32 	%f19, %f18, %f5;
	sub.f32 	%f20, %f19, %f2;
	mul.f32 	%f8, %f20, %f20;
	add.s32 	%r40, %r7, %r39;
	mad.lo.s32 	%r11, %r40, %r6, %r5;
	mov.b32 	%r65, 0;
	@%p8 bra 	$L__BB8_8;
	mov.b32 	%r64, 0;
$L__BB8_7:
	cvt.rn.f32.u32 	%f21, %r64;
	add.f32 	%f22, %f7, %f21;
	cvt.rzi.s32.f32 	%r42, %f22;
	cvt.rn.f32.s32 	%f23, %r42;
	div.rn.f32 	%f24, %f23, %f5;
	sub.f32 	%f25, %f24, %f1;
	fma.rn.f32 	%f26, %f25, %f25, %f8;
	cvt.f64.f32 	%fd6, %f26;
	mul.f64 	%fd7, %fd2, %fd6;
	cvt.rn.f32.f64 	%f27, %fd7;
	mul.f32 	%f28, %f27, 0f3FB8AA3B;
	ex2.approx.f32 	%f29, %f28;
	cvt.f64.f32 	%fd8, %f29;
	mul.f64 	%fd9, %fd1, %fd8;
	cvt.rn.f32.f64 	%f30, %fd9;
	add.s32 	%r43, %r11, %r42;
	mul.wide.s32 	%rd16, %r43, 8;
	add.s64 	%rd17, %rd1, %rd16;
	mul.f32 	%f31, %f3, %f30;
	atom.global.add.f32 	%f32, [%rd17], %f31;
	mul.f32 	%f33, %f4, %f30;
	atom.global.add.f32 	%f34, [%rd17+4], %f33;
	add.s32 	%r44, %r64, 1;
	cvt.rn.f32.u32 	%f35, %r44;
	add.f32 	%f36, %f7, %f35;
	cvt.rzi.s32.f32 	%r45, %f36;
	cvt.rn.f32.s32 	%f37, %r45;
	div.rn.f32 	%f38, %f37, %f5;
	sub.f32 	%f39, %f38, %f1;
	fma.rn.f32 	%f40, %f39, %f39, %f8;
	cvt.f64.f32 	%fd10, %f40;
	mul.f64 	%fd11, %fd2, %fd10;
	cvt.rn.f32.f64 	%f41, %fd11;
	mul.f32 	%f42, %f41, 0f3FB8AA3B;
	ex2.approx.f32 	%f43, %f42;
	cvt.f64.f32 	%fd12, %f43;
	mul.f64 	%fd13, %fd1, %fd12;
	cvt.rn.f32.f64 	%f44, %fd13;
	add.s32 	%r46, %r11, %r45;
	mul.wide.s32 	%rd18, %r46, 8;
	add.s64 	%rd19, %rd1, %rd18;
	mul.f32 	%f45, %f3, %f44;
	atom.global.add.f32 	%f46, [%rd19], %f45;
	mul.f32 	%f47, %f4, %f44;
	atom.global.add.f32 	%f48, [%rd19+4], %f47;
	add.s32 	%r47, %r64, 2;
	cvt.rn.f32.u32 	%f49, %r47;
	add.f32 	%f50, %f7, %f49;
	cvt.rzi.s32.f32 	%r48, %f50;
	cvt.rn.f32.s32 	%f51, %r48;
	div.rn.f32 	%f52, %f51, %f5;
	sub.f32 	%f53, %f52, %f1;
	fma.rn.f32 	%f54, %f53, %f53, %f8;
	cvt.f64.f32 	%fd14, %f54;
	mul.f64 	%fd15, %fd2, %fd14;
	cvt.rn.f32.f64 	%f55, %fd15;
	mul.f32 	%f56, %f55, 0f3FB8AA3B;
	ex2.approx.f32 	%f57, %f56;
	cvt.f64.f32 	%fd16, %f57;
	mul.f64 	%fd17, %fd1, %fd16;
	cvt.rn.f32.f64 	%f58, %fd17;
	add.s32 	%r49, %r11, %r48;
	mul.wide.s32 	%rd20, %r49, 8;
	add.s64 	%rd21, %rd1, %rd20;
	mul.f32 	%f59, %f3, %f58;
	atom.global.add.f32 	%f60, [%rd21], %f59;
	mul.f32 	%f61, %f4, %f58;
	atom.global.add.f32 	%f62, [%rd21+4], %f61;
	add.s32 	%r50, %r64, 3;
	cvt.rn.f32.u32 	%f63, %r50;
	add.f32 	%f64, %f7, %f63;
	cvt.rzi.s32.f32 	%r51, %f64;
	cvt.rn.f32.s32 	%f65, %r51;
	div.rn.f32 	%f66, %f65, %f5;
	sub.f32 	%f67, %f66, %f1;
	fma.rn.f32 	%f68, %f67, %f67, %f8;
	cvt.f64.f32 	%fd18, %f68;
	mul.f64 	%fd19, %fd2, %fd18;
	cvt.rn.f32.f64 	%f69, %fd19;
	mul.f32 	%f70, %f69, 0f3FB8AA3B;
	ex2.approx.f32 	%f71, %f70;
	cvt.f64.f32 	%fd20, %f71;
	mul.f64 	%fd21, %fd1, %fd20;
	cvt.rn.f32.f64 	%f72, %fd21;
	add.s32 	%r52, %r11, %r51;
	mul.wide.s32 	%rd22, %r52, 8;
	add.s64 	%rd23, %rd1, %rd22;
	mul.f32 	%f73, %f3, %f72;
	atom.global.add.f32 	%f74, [%rd23], %f73;
	mul.f32 	%f75, %f4, %f72;
	atom.global.add.f32 	%f76, [%rd23+4], %f75;
	add.s32 	%r64, %r64, 4;
	setp.ne.s32 	%p9, %r64, %r9;
	mov.u32 	%r65, %r9;
	@%p9 bra 	$L__BB8_7;
$L__BB8_8:
	add.s32 	%r53, %r8, 1;
	and.b32  	%r54, %r53, 3;
	setp.eq.s32 	%p10, %r54, 1;
	cvt.rn.f32.u32 	%f77, %r65;
	add.f32 	%f78, %f7, %f77;
	cvt.rzi.s32.f32 	%r55, %f78;
	cvt.rn.f32.s32 	%f79, %r55;
	div.rn.f32 	%f80, %f79, %f5;
	sub.f32 	%f81, %f80, %f1;
	fma.rn.f32 	%f82, %f81, %f81, %f8;
	cvt.f64.f32 	%fd22, %f82;
	mul.f64 	%fd23, %fd2, %fd22;
	cvt.rn.f32.f64 	%f83, %fd23;
	mul.f32 	%f84, %f83, 0f3FB8AA3B;
	ex2.approx.f32 	%f85, %f84;
	cvt.f64.f32 	%fd24, %f85;
	mul.f64 	%fd25, %fd1, %fd24;
	cvt.rn.f32.f64 	%f86, %fd25;
	add.s32 	%r56, %r11, %r55;
	mul.wide.s32 	%rd24, %r56, 8;
	add.s64 	%rd25, %rd1, %rd24;
	mul.f32 	%f87, %f3, %f86;
	atom.global.add.f32 	%f88, [%rd25], %f87;
	mul.f32 	%f89, %f4, %f86;
	atom.global.add.f32 	%f90, [%rd25+4], %f89;
	@%p10 bra 	$L__BB8_10;
	add.s32 	%r57, %r65, 1;
	cvt.rn.f32.u32 	%f91, %r57;
	add.f32 	%f92, %f7, %f91;
	cvt.rzi.s32.f32 	%r58, %f92;
	cvt.rn.f32.s32 	%f93, %r58;
	div.rn.f32 	%f94, %f93, %f5;
	sub.f32 	%f95, %f94, %f1;
	fma.rn.f32 	%f96, %f95, %f95, %f8;
	cvt.f64.f32 	%fd26, %f96;
	mul.f64 	%fd27, %fd2, %fd26;
	cvt.rn.f32.f64 	%f97, %fd27;
	mul.f32 	%f98, %f97, 0f3FB8AA3B;
	ex2.approx.f32 	%f99, %f98;
	cvt.f64.f32 	%fd28, %f99;
	mul.f64 	%fd29, %fd1, %fd28;
	cvt.rn.f32.f64 	%f100, %fd29;
	add.s32 	%r59, %r11, %r58;
	mul.wide.s32 	%rd26, %r59, 8;
	add.s64 	%rd27, %rd1, %rd26;
	mul.f32 	%f101, %f3, %f100;
	atom.global.add.f32 	%f102, [%rd27], %f101;
	mul.f32 	%f103, %f4, %f100;
	atom.global.add.f32 	%f104, [%rd27+4], %f103;
	add.s32 	%r60, %r65, 2;
	cvt.rn.f32.u32 	%f105, %r60;
	add.f32 	%f106, %f7, %f105;
	cvt.rzi.s32.f32 	%r61, %f106;
	cvt.rn.f32.s32 	%f107, %r61;
	div.rn.f32 	%f108, %f107, %f5;
	sub.f32 	%f109, %f108, %f1;
	fma.rn.f32 	%f110, %f109, %f109, %f8;
	cvt.f64.f32 	%fd30, %f110;
	mul.f64 	%fd31, %fd2, %fd30;
	cvt.rn.f32.f64 	%f111, %fd31;
	mul.f32 	%f112, %f111, 0f3FB8AA3B;
	ex2.approx.f32 	%f113, %f112;
	cvt.f64.f32 	%fd32, %f113;
	mul.f64 	%fd33, %fd1, %fd32;
	cvt.rn.f32.f64 	%f114, %fd33;
	add.s32 	%r62, %r11, %r61;
	mul.wide.s32 	%rd28, %r62, 8;
	add.s64 	%rd29, %rd1, %rd28;
	mul.f32 	%f115, %f3, %f114;
	atom.global.add.f32 	%f116, [%rd29], %f115;
	mul.f32 	%f117, %f4, %f114;
	atom.global.add.f32 	%f118, [%rd29+4], %f117;
$L__BB8_10:
	add.s32 	%r15, %r63, 1;
	setp.ne.s32 	%p11, %r63, %r8;
	mov.u32 	%r63, %r15;
	@%p11 bra 	$L__BB8_5;
$L__BB8_11:
	ret;

}
	// .globl	_Z4circP6float2fii
.visible .entry _Z4circP6float2fii(
	.param .u64 .ptr .align 1 _Z4circP6float2fii_param_0,
	.param .f32 _Z4circP6float2fii_param_1,
	.param .u32 _Z4circP6float2fii_param_2,
	.param .u32 _Z4circP6float2fii_param_3
)
{
	.reg .pred 	%p<5>;
	.reg .b32 	%r<23>;
	.reg .b32 	%f<18>;
	.reg .b64 	%rd<5>;

	ld.param.u64 	%rd1, [_Z4circP6float2fii_param_0];
	ld.param.f32 	%f1, [_Z4circP6float2fii_param_1];
	ld.param.u32 	%r5, [_Z4circP6float2fii_param_2];
	ld.param.u32 	%r6, [_Z4circP6float2fii_param_3];
	mov.u32 	%r7, %ntid.x;
	mov.u32 	%r8, %ctaid.x;
	mov.u32 	%r9, %tid.x;
	mad.lo.s32 	%r1, %r7, %r8, %r9;
	mov.u32 	%r10, %ntid.y;
	mov.u32 	%r11, %ctaid.y;
	mov.u32 	%r12, %tid.y;
	mad.lo.s32 	%r13, %r10, %r11, %r12;
	mov.u32 	%r14, %ntid.z;
	mov.u32 	%r15, %ctaid.z;
	mov.u32 	%r16, %tid.z;
	mad.lo.s32 	%r3, %r14, %r15, %r16;
	max.s32 	%r17, %r1, %r13;
	setp.ge.s32 	%p1, %r17, %r5;
	setp.ge.s32 	%p2, %r3, %r6;
	or.pred  	%p3, %p1, %p2;
	@%p3 bra 	$L__BB9_2;
	cvta.to.global.u64 	%rd2, %rd1;
	mad.lo.s32 	%r18, %r5, %r3, %r13;
	mad.lo.s32 	%r19, %r18, %r5, %r1;
	shr.u32 	%r20, %r5, 1;
	sub.s32 	%r21, %r1, %r20;
	cvt.rn.f32.s32 	%f2, %r21;
	cvt.rn.f32.u32 	%f3, %r5;
	div.rn.f32 	%f4, %f2, %f3;
	sub.s32 	%r22, %r13, %r20;
	cvt.rn.f32.s32 	%f5, %r22;
	div.rn.f32 	%f6, %f5, %f3;
	mul.f32 	%f7, %f4, 0f40800000;
	mul.f32 	%f8, %f6, 0f40800000;
	mul.f32 	%f9, %f6, %f8;
	fma.rn.f32 	%f10, %f4, %f7, %f9;
	mov.f32 	%f11, 0f3F800000;
	sub.f32 	%f12, %f11, %f1;
	setp.lt.f32 	%p4, %f10, %f12;
	selp.f32 	%f13, 0f3F800000, 0f00000000, %p4;
	mul.wide.s32 	%rd3, %r19, 8;
	add.s64 	%rd4, %rd2, %rd3;
	ld.global.v2.f32 	{%f14, %f15}, [%rd4];
	mul.f32 	%f16, %f14, %f13;
	mul.f32 	%f17, %f15, %f13;
	st.global.v2.f32 	[%rd4], {%f16, %f17};
$L__BB9_2:
	ret;

}
	// .globl	_Z4mulrP6float2fiii
.visible .entry _Z4mulrP6float2fiii(
	.param .u64 .ptr .align 1 _Z4mulrP6float2fiii_param_0,
	.param .f32 _Z4mulrP6float2fiii_param_1,
	.param .u32 _Z4mulrP6float2fiii_param_2,
	.param .u32 _Z4mulrP6float2fiii_param_3,
	.param .u32 _Z4mulrP6float2fiii_param_4
)
{
	.reg .pred 	%p<6>;
	.reg .b32 	%r<20>;
	.reg .b32 	%f<6>;
	.reg .b64 	%rd<5>;

	ld.param.u64 	%rd1, [_Z4mulrP6float2fiii_param_0];
	ld.param.f32 	%f1, [_Z4mulrP6float2fiii_param_1];
	ld.param.u32 	%r4, [_Z4mulrP6float2fiii_param_2];
	ld.param.u32 	%r6, [_Z4mulrP6float2fiii_param_3];
	ld.param.u32 	%r7, [_Z4mulrP6float2fiii_param_4];
	mov.u32 	%r8, %ntid.x;
	mov.u32 	%r9, %ctaid.x;
	mov.u32 	%r10, %tid.x;
	mad.lo.s32 	%r1, %r8, %r9, %r10;
	mov.u32 	%r11, %ntid.y;
	mov.u32 	%r12, %ctaid.y;
	mov.u32 	%r13, %tid.y;
	mad.lo.s32 	%r14, %r11, %r12, %r13;
	mov.u32 	%r15, %ntid.z;
	mov.u32 	%r16, %ctaid.z;
	mov.u32 	%r17, %tid.z;
	mad.lo.s32 	%r3, %r15, %r16, %r17;
	setp.ge.s32 	%p1, %r1, %r4;
	setp.ge.s32 	%p2, %r14, %r6;
	or.pred  	%p3, %p1, %p2;
	setp.ge.s32 	%p4, %r3, %r7;
	or.pred  	%p5, %p3, %p4;
	@%p5 bra 	$L__BB10_2;
	cvta.to.global.u64 	%rd2, %rd1;
	mad.lo.s32 	%r18, %r6, %r3, %r14;
	mad.lo.s32 	%r19, %r18, %r4, %r1;
	mul.wide.s32 	%rd3, %r19, 8;
	add.s64 	%rd4, %rd2, %rd3;
	ld.global.v2.f32 	{%f2, %f3}, [%rd4];
	mul.f32 	%f4, %f1, %f2;
	mul.f32 	%f5, %f1, %f3;
	st.global.v2.f32 	[%rd4], {%f4, %f5};
$L__BB10_2:
	ret;

}
	// .globl	_Z11applyfilterP6float2iii
.visible .entry _Z11applyfilterP6float2iii(
	.param .u64 .ptr .align 1 _Z11applyfilterP6float2iii_param_0,
	.param .u32 _Z11applyfilterP6float2iii_param_1,
	.param .u32 _Z11applyfilterP6float2iii_param_2,
	.param .u32 _Z11applyfilterP6float2iii_param_3
)
{
	.local .align 4 .b8 	__local_depot11[28];
	.reg .b64 	%SP;
	.reg .b64 	%SPL;
	.reg .pred 	%p<15>;
	.reg .b32 	%r<63>;
	.reg .b32 	%f<41>;
	.reg .b64 	%rd<25>;
	.reg .b64 	%fd<3>;

	mov.u64 	%SPL, __local_depot11;
	ld.param.u64 	%rd9, [_Z11applyfilterP6float2iii_param_0];
	ld.param.u32 	%r19, [_Z11applyfilterP6float2iii_param_1];
	ld.param.u32 	%r21, [_Z11applyfilterP6float2iii_param_2];
	ld.param.u32 	%r22, [_Z11applyfilterP6float2iii_param_3];
	add.u64 	%rd1, %SPL, 0;
	mov.u32 	%r23, %ntid.x;
	mov.u32 	%r24, %ctaid.x;
	mov.u32 	%r25, %tid.x;
	mad.lo.s32 	%r1, %r23, %r24, %r25;
	mov.u32 	%r26, %ntid.y;
	mov.u32 	%r27, %ctaid.y;
	mov.u32 	%r28, %tid.y;
	mad.lo.s32 	%r29, %r26, %r27, %r28;
	mov.u32 	%r30, %ntid.z;
	mov.u32 	%r31, %ctaid.z;
	mov.u32 	%r32, %tid.z;
	mad.lo.s32 	%r3, %r30, %r31, %r32;
	setp.ge.s32 	%p1, %r1, %r19;
	setp.ge.s32 	%p2, %r29, %r21;
	or.pred  	%p3, %p1, %p2;
	setp.ge.s32 	%p4, %r3, %r22;
	or.pred  	%p5, %p3, %p4;
	@%p5 bra 	$L__BB11_12;
	mad.lo.s32 	%r33, %r21, %r3, %r29;
	mad.lo.s32 	%r4, %r33, %r19, %r1;
	shr.u32 	%r34, %r19, 31;
	add.s32 	%r35, %r19, %r34;
	shr.s32 	%r36, %r35, 1;
	sub.s32 	%r37, %r1, %r36;
	cvt.rn.f32.s32 	%f12, %r37;
	cvt.rn.f32.s32 	%f1, %r19;
	div.rn.f32 	%f2, %f12, %f1;
	setp.eq.f32 	%p6, %f2, 0f00000000;
	mov.f32 	%f40, 0f00000000;
	@%p6 bra 	$L__BB11_11;
	abs.f32 	%f3, %f2;
	mul.f32 	%f4, %f3, %f1;
	mul.f32 	%f13, %f2, 0f3F22F983;
	cvt.rni.s32.f32 	%r62, %f13;
	cvt.rn.f32.s32 	%f14, %r62;
	fma.rn.f32 	%f15, %f14, 0fBFC90FDA, %f2;
	fma.rn.f32 	%f16, %f14, 0fB3A22168, %f15;
	fma.rn.f32 	%f39, %f14, 0fA7C234C5, %f16;
	setp.ltu.f32 	%p7, %f3, 0f47CE4780;
	@%p7 bra 	$L__BB11_10;
	setp.neu.f32 	%p8, %f3, 0f7F800000;
	@%p8 bra 	$L__BB11_5;
	mov.f32 	%f19, 0f00000000;
	mul.rn.f32 	%f39, %f2, %f19;
	mov.b32 	%r62, 0;
	bra.uni 	$L__BB11_10;
$L__BB11_5:
	mov.b32 	%r6, %f2;
	shl.b32 	%r39, %r6, 8;
	or.b32  	%r7, %r39, -2147483648;
	mov.b64 	%rd24, 0;
	mov.b32 	%r59, 0;
	mov.u64 	%rd22, __cudart_i2opi_f;
	mov.u64 	%rd23, %rd1;
$L__BB11_6:
	.pragma "nounroll";
	ld.global.nc.u32 	%r40, [%rd22];
	mad.wide.u32 	%rd13, %r40, %r7, %rd24;
	shr.u64 	%rd24, %rd13, 32;
	st.local.u32 	[%rd23], %rd13;
	add.s32 	%r59, %r59, 1;
	add.s64 	%rd23, %rd23, 4;
	add.s64 	%rd22, %rd22, 4;
	setp.ne.s32 	%p9, %r59, 6;
	@%p9 bra 	$L__BB11_6;
	shr.u32 	%r41, %r6, 23;
	st.local.u32 	[%rd1+24], %rd24;
	and.b32  	%r10, %r41, 31;
	and.b32  	%r42, %r41, 224;
	add.s32 	%r43, %r42, -128;
	shr.u32 	%r44, %r43, 5;
	mul.wide.u32 	%rd14, %r44, 4;
	sub.s64 	%rd8, %rd1, %rd14;
	ld.local.u32 	%r60, [%rd8+24];
	ld.local.u32 	%r61, [%rd8+20];
	setp.eq.s32 	%p10, %r10, 0;
	@%p10 bra 	$L__BB11_9;
	shf.l.wrap.b32 	%r60, %r61, %r60, %r10;
	ld.local.u32 	%r45, [%rd8+16];
	shf.l.wrap.b32 	%r61, %r45, %r61, %r10;
$L__BB11_9:
	shr.u32 	%r46, %r60, 30;
	shf.l.wrap.b32 	%r47, %r61, %r60, 2;
	shl.b32 	%r48, %r61, 2;
	shr.u32 	%r49, %r47, 31;
	add.s32 	%r50, %r49, %r46;
	neg.s32 	%r51, %r50;
	setp.lt.s32 	%p11, %r6, 0;
	selp.b32 	%r62, %r51, %r50, %p11;
	xor.b32  	%r52, %r47, %r6;
	shr.s32 	%r53, %r47, 31;
	xor.b32  	%r54, %r53, %r47;
	xor.b32  	%r55, %r53, %r48;
	cvt.u64.u32 	%rd15, %r54;
	shl.b64 	%rd16, %rd15, 32;
	cvt.u64.u32 	%rd17, %r55;
	or.b64  	%rd18, %rd16, %rd17;
	cvt.rn.f64.s64 	%fd1, %rd18;
	mul.f64 	%fd2, %fd1, 0d3BF921FB54442D19;
	cvt.rn.f32.f64 	%f17, %fd2;
	neg.f32 	%f18, %f17;
	setp.lt.s32 	%p12, %r52, 0;
	selp.f32 	%f39, %f18, %f17, %p12;
$L__BB11_10:
	mul.rn.f32 	%f20, %f39, %f39;
	and.b32  	%r57, %r62, 1;
	setp.eq.b32 	%p13, %r57, 1;
	selp.f32 	%f21, 0f3F800000, %f39, %p13;
	fma.rn.f32 	%f22, %f20, %f21, 0f00000000;
	fma.rn.f32 	%f23, %f20, 0f37CBAC00, 0fBAB607ED;
	selp.f32 	%f24, %f23, 0fB94D4153, %p13;
	selp.f32 	%f25, 0f3D2AAABB, 0f3C0885E4, %p13;
	fma.rn.f32 	%f26, %f24, %f20, %f25;
	selp.f32 	%f27, 0fBEFFFFFF, 0fBE2AAAA8, %p13;
	fma.rn.f32 	%f28, %f26, %f20, %f27;
	fma.rn.f32 	%f29, %f28, %f22, %f21;
	and.b32  	%r58, %r62, 2;
	setp.eq.s32 	%p14, %r58, 0;
	mov.f32 	%f30, 0f00000000;
	sub.f32 	%f31, %f30, %f29;
	selp.f32 	%f32, %f29, %f31, %p14;
	mul.f32 	%f33, %f4, 0f40800000;
	mul.f32 	%f34, %f33, %f32;
	div.rn.f32 	%f40, %f34, %f2;
$L__BB11_11:
	cvta.to.global.u64 	%rd19, %rd9;
	mul.wide.s32 	%rd20, %r4, 8;
	add.s64 	%rd21, %rd19, %rd20;
	ld.global.v2.f32 	{%f35, %f36}, [%rd21];
	mul.f32 	%f37, %f40, %f35;
	mul.f32 	%f38, %f40, %f36;
	st.global.v2.f32 	[%rd21], {%f37, %f38};
$L__BB11_12:
	ret;

}


// ===== COMPILED SASS (sm_100) =====

	.target	sm_100

	.elftype	@"ET_EXEC"


//--------------------- .note.nv.tkinfo           --------------------------
	.section	.note.nv.tkinfo,"",@"SHT_NOTE"
	.sectionflags	@"SHF_NOTE_NV_TKINFO"
	.tkinfo
        /*0018*/ 	.word	0x00000002
        /*0030*/ 	.string	""
        /*0030*/ 	.string	"ptxas"
        /*0030*/ 	.string	"Cuda compilation tools, release 13.0, V13.0.88"
        /*0030*/ 	.string	"Build cuda_13.0.r13.0/compiler.36424714_0"
        /*0030*/ 	.string	"-arch sm_100 -m 64 "



//--------------------- .note.nv.cuinfo           --------------------------
	.section	.note.nv.cuinfo,"",@"SHT_NOTE"
	.sectionflags	@"SHF_NOTE_NV_CUINFO"
        /*0018*/ 	.short	0x0002
        /*001a*/ 	.short	0x0064
        /*001c*/ 	.short	0x0082
	.zero		2


//--------------------- .nv.info                  --------------------------
	.section	.nv.info,"",@"SHT_CUDA_INFO"
	.align	4


	//----- nvinfo : EIATTR_REGCOUNT
	.align		4
        /*0000*/ 	.byte	0x04, 0x2f
        /*0002*/ 	.short	(.L_2 - .L_1)
	.align		4
.L_1:
        /*0004*/ 	.word	index@(_Z6divphiP6float2S0_fiii)
        /*0008*/ 	.word	0x00000016


	//----- nvinfo : EIATTR_FRAME_SIZE
	.align		4
.L_2:
        /*000c*/ 	.byte	0x04, 0x11
        /*000e*/ 	.short	(.L_4 - .L_3)
	.align		4
.L_3:
        /*0010*/ 	.word	index@($__internal_8_$__cuda_sm3x_div_rn_noftz_f32_slowpath)
        /*0014*/ 	.word	0x00000000


	//----- nvinfo : EIATTR_FRAME_SIZE
	.align		4
.L_4:
        /*0018*/ 	.byte	0x04, 0x11
        /*001a*/ 	.short	(.L_6 - .L_5)
	.align		4
.L_5:
        /*001c*/ 	.word	index@(_Z6divphiP6float2S0_fiii)
        /*0020*/ 	.word	0x00000000


	//----- nvinfo : EIATTR_REGCOUNT
	.align		4
.L_6:
        /*0024*/ 	.byte	0x04, 0x2f
        /*0026*/ 	.short	(.L_8 - .L_7)
	.align		4
.L_7:
        /*0028*/ 	.word	index@(_Z11unpaddivphiP6float2S0_fiii)
        /*002c*/ 	.word	0x00000016


	//----- nvinfo : EIATTR_FRAME_SIZE
	.align		4
.L_8:
        /*0030*/ 	.byte	0x04, 0x11
        /*0032*/ 	.short	(.L_10 - .L_9)
	.align		4
.L_9:
        /*0034*/ 	.word	index@($__internal_7_$__cuda_sm3x_div_rn_noftz_f32_slowpath)
        /*0038*/ 	.word	0x00000000


	//----- nvinfo : EIATTR_FRAME_SIZE
	.align		4
.L_10:
        /*003c*/ 	.byte	0x04, 0x11
        /*003e*/ 	.short	(.L_12 - .L_11)
	.align		4
.L_11:
        /*0040*/ 	.word	index@(_Z11unpaddivphiP6float2S0_fiii)
        /*0044*/ 	.word	0x00000000


	//----- nvinfo : EIATTR_REGCOUNT
	.align		4
.L_12:
        /*0048*/ 	.byte	0x04, 0x2f
        /*004a*/ 	.short	(.L_14 - .L_13)
	.align		4
.L_13:
        /*004c*/ 	.word	index@(_Z9fftshiftcP6float2ii)
        /*0050*/ 	.word	0x0000000c


	//----- nvinfo : EIATTR_FRAME_SIZE
	.align		4
.L_14:
        /*0054*/ 	.byte	0x04, 0x11
        /*0056*/ 	.short	(.L_16 - .L_15)
	.align		4
.L_15:
        /*0058*/ 	.word	index@(_Z9fftshiftcP6float2ii)
        /*005c*/ 	.word	0x00000000


	//----- nvinfo : EIATTR_REGCOUNT
	.align		4
.L_16:
        /*0060*/ 	.byte	0x04, 0x2f
        /*0062*/ 	.short	(.L_18 - .L_17)
	.align		4
.L_17:
        /*0064*/ 	.word	index@(_Z10fftshift1cP6float2iii)
        /*0068*/ 	.word	0x0000000a


	//----- nvinfo : EIATTR_FRAME_SIZE
	.align		4
.L_18:
        /*006c*/ 	.byte	0x04, 0x11
        /*006e*/ 	.short	(.L_20 - .L_19)
	.align		4
.L_19:
        /*0070*/ 	.word	index@(_Z10fftshift1cP6float2iii)
        /*0074*/ 	.word	0x00000000


	//----- nvinfo : EIATTR_REGCOUNT
	.align		4
.L_20:
        /*0078*/ 	.byte	0x04, 0x2f
        /*007a*/ 	.short	(.L_22 - .L_21)
	.align		4
.L_21:
        /*007c*/ 	.word	index@(_Z4wrapP6float2iii)
        /*0080*/ 	.word	0x00000012


	//----- nvinfo : EIATTR_FRAME_SIZE
	.align		4
.L_22:
        /*0084*/ 	.byte	0x04, 0x11
        /*0086*/ 	.short	(.L_24 - .L_23)
	.align		4
.L_23:
        /*0088*/ 	.word	index@(_Z4wrapP6float2iii)
        /*008c*/ 	.word	0x00000000


	//----- nvinfo : EIATTR_REGCOUNT
	.align		4
.L_24:
        /*0090*/ 	.byte	0x04, 0x2f
        /*0092*/ 	.short	(.L_26 - .L_25)
	.align		4
.L_25:
        /*0094*/ 	.word	index@(_Z7wrapadjP6float2iii)
        /*0098*/ 	.word	0x00000016


	//----- nvinfo : EIATTR_FRAME_SIZE
	.align		4
.L_26:
        /*009c*/ 	.byte	0x04, 0x11
        /*009e*/ 	.short	(.L_28 - .L_27)
	.align		4
.L_27:
        /*00a0*/ 	.word	index@(_Z7wrapadjP6float2iii)
        /*00a4*/ 	.word	0x00000000


	//----- nvinfo : EIATTR_REGCOUNT
	.align		4
.L_28:
        /*00a8*/ 	.byte	0x04, 0x2f
        /*00aa*/ 	.short	(.L_30 - .L_29)
	.align		4
.L_29:
        /*00ac*/ 	.word	index@(_Z6takexyPfS_S_ii)
        /*00b0*/ 	.word	0x00000010


	//----- nvinfo : EIATTR_FRAME_SIZE
	.align		4
.L_30:
        /*00b4*/ 	.byte	0x04, 0x11
        /*00b6*/ 	.short	(.L_32 - .L_31)
	.align		4
.L_31:
        /*00b8*/ 	.word	index@($__internal_6_$__cuda_sm3x_div_rn_noftz_f32_slowpath)
        /*00bc*/ 	.word	0x00000000


	//----- nvinfo : EIATTR_FRAME_SIZE
	.align		4
.L_32:
        /*00c0*/ 	.byte	0x04, 0x11
        /*00c2*/ 	.short	(.L_34 - .L_33)
	.align		4
.L_33:
        /*00c4*/ 	.word	index@(_Z6takexyPfS_S_ii)
        /*00c8*/ 	.word	0x00000000


	//----- nvinfo : EIATTR_REGCOUNT
	.align		4
.L_34:
        /*00cc*/ 	.byte	0x04, 0x2f
        /*00ce*/ 	.short	(.L_36 - .L_35)
	.align		4
.L_35:
        /*00d0*/ 	.word	index@(_Z6gatherP6float2S0_PfS1_ifiii)
        /*00d4*/ 	.word	0x00000020


	//----- nvinfo : EIATTR_FRAME_SIZE
	.align		4
.L_36:
        /*00d8*/ 	.byte	0x04, 0x11
        /*00da*/ 	.short	(.L_38 - .L_37)
	.align		4
.L_37:
        /*00dc*/ 	.word	index@($__internal_5_$__cuda_sm3x_div_rn_noftz_f32_slowpath)
        /*00e0*/ 	.word	0x00000000


	//----- nvinfo : EIATTR_FRAME_SIZE
	.align		4
.L_38:
        /*00e4*/ 	.byte	0x04, 0x11
        /*00e6*/ 	.short	(.L_40 - .L_39)
	.align		4
.L_39:
        /*00e8*/ 	.word	index@($__internal_4_$__cuda_sm20_div_rn_f64_full)
        /*00ec*/ 	.word	0x00000000


	//----- nvinfo : EIATTR_FRAME_SIZE
	.align		4
.L_40:
        /*00f0*/ 	.byte	0x04, 0x11
        /*00f2*/ 	.short	(.L_42 - .L_41)
	.align		4
.L_41:
        /*00f4*/ 	.word	index@(_Z6gatherP6float2S0_PfS1_ifiii)
        /*00f8*/ 	.word	0x00000000


	//----- nvinfo : EIATTR_REGCOUNT
	.align		4
.L_42:
        /*00fc*/ 	.byte	0x04, 0x2f
        /*00fe*/ 	.short	(.L_44 - .L_43)
	.align		4
.L_43:
        /*0100*/ 	.word	index@(_Z7scatterP6float2S0_PfS1_ifiii)
        /*0104*/ 	.word	0x00000020


	//----- nvinfo : EIATTR_FRAME_SIZE
	.align		4
.L_44:
        /*0108*/ 	.byte	0x04, 0x11
        /*010a*/ 	.short	(.L_46 - .L_45)
	.align		4
.L_45:
        /*010c*/ 	.word	index@($__internal_3_$__cuda_sm3x_div_rn_noftz_f32_slowpath)
        /*0110*/ 	.word	0x00000000


	//----- nvinfo : EIATTR_FRAME_SIZE
	.align		4
.L_46:
        /*0114*/ 	.byte	0x04, 0x11
        /*0116*/ 	.short	(.L_48 - .L_47)
	.align		4
.L_47:
        /*0118*/ 	.word	index@($__internal_2_$__cuda_sm20_div_rn_f64_full)
        /*011c*/ 	.word	0x00000000


	//----- nvinfo : EIATTR_FRAME_SIZE
	.align		4
.L_48:
        /*0120*/ 	.byte	0x04, 0x11
        /*0122*/ 	.short	(.L_50 - .L_49)
	.align		4
.L_49:
        /*0124*/ 	.word	index@(_Z7scatterP6float2S0_PfS1_ifiii)
        /*0128*/ 	.word	0x00000000


	//----- nvinfo : EIATTR_REGCOUNT
	.align		4
.L_50:
        /*012c*/ 	.byte	0x04, 0x2f
        /*012e*/ 	.short	(.L_52 - .L_51)
	.align		4
.L_51:
        /*0130*/ 	.word	index@(_Z4circP6float2fii)
        /*0134*/ 	.word	0x00000013


	//----- nvinfo : EIATTR_FRAME_SIZE
	.align		4
.L_52:
        /*0138*/ 	.byte	0x04, 0x11
        /*013a*/ 	.short	(.L_54 - .L_53)
	.align		4
.L_53:
        /*013c*/ 	.word	index@($__internal_1_$__cuda_sm3x_div_rn_noftz_f32_slowpath)
        /*0140*/ 	.word	0x00000000


	//----- nvinfo : EIATTR_FRAME_SIZE
	.align		4
.L_54:
        /*0144*/ 	.byte	0x04, 0x11
        /*0146*/ 	.short	(.L_56 - .L_55)
	.align		4
.L_55:
        /*0148*/ 	.word	index@(_Z4circP6float2fii)
        /*014c*/ 	.word	0x00000000


	//----- nvinfo : EIATTR_REGCOUNT
	.align		4
.L_56:
        /*0150*/ 	.byte	0x04, 0x2f
        /*0152*/ 	.short	(.L_58 - .L_57)
	.align		4
.L_57:
        /*0154*/ 	.word	index@(_Z4mulrP6float2fiii)
        /*0158*/ 	.word	0x0000000a


	//----- nvinfo : EIATTR_FRAME_SIZE
	.align		4
.L_58:
        /*015c*/ 	.byte	0x04, 0x11
        /*015e*/ 	.short	(.L_60 - .L_59)
	.align		4
.L_59:
        /*0160*/ 	.word	index@(_Z4mulrP6float2fiii)
        /*0164*/ 	.word	0x00000000


	//----- nvinfo : EIATTR_REGCOUNT
	.align		4
.L_60:
        /*0168*/ 	.byte	0x04, 0x2f
        /*016a*/ 	.short	(.L_62 - .L_61)
	.align		4
.L_61:
        /*016c*/ 	.word	index@(_Z11applyfilterP6float2iii)
        /*0170*/ 	.word	0x00000012


	//----- nvinfo : EIATTR_FRAME_SIZE
	.align		4
.L_62:
        /*0174*/ 	.byte	0x04, 0x11
        /*0176*/ 	.short	(.L_64 - .L_63)
	.align		4
.L_63:
        /*0178*/ 	.word	index@($__internal_0_$__cuda_sm3x_div_rn_noftz_f32_slowpath)
        /*017c*/ 	.word	0x00000020


	//----- nvinfo : EIATTR_FRAME_SIZE
	.align		4
.L_64:
        /*0180*/ 	.byte	0x04, 0x11
        /*0182*/ 	.short	(.L_66 - .L_65)
	.align		4
.L_65:
        /*0184*/ 	.word	index@(_Z11applyfilterP6float2iii)
        /*0188*/ 	.word	0x00000020


	//----- nvinfo : EIATTR_MIN_STACK_SIZE
	.align		4
.L_66:
        /*018c*/ 	.byte	0x04, 0x12
        /*018e*/ 	.short	(.L_68 - .L_67)
	.align		4
.L_67:
        /*0190*/ 	.word	index@(_Z11applyfilterP6float2iii)
        /*0194*/ 	.word	0x00000020


	//----- nvinfo : EIATTR_MIN_STACK_SIZE
	.align		4
.L_68:
        /*0198*/ 	.byte	0x04, 0x12
        /*019a*/ 	.short	(.L_70 - .L_69)
	.align		4
.L_69:
        /*019c*/ 	.word	index@(_Z4mulrP6float2fiii)
        /*01a0*/ 	.word	0x00000000


	//----- nvinfo : EIATTR_MIN_STACK_SIZE
	.align		4
.L_70:
        /*01a4*/ 	.byte	0x04, 0x12
        /*01a6*/ 	.short	(.L_72 - .L_71)
	.align		4
.L_71:
        /*01a8*/ 	.word	index@(_Z4circP6float2fii)
        /*01ac*/ 	.word	0x00000000


	//----- nvinfo : EIATTR_MIN_STACK_SIZE
	.align		4
.L_72:
        /*01b0*/ 	.byte	0x04, 0x12
        /*01b2*/ 	.short	(.L_74 - .L_73)
	.align		4
.L_73:
        /*01b4*/ 	.word	index@(_Z7scatterP6float2S0_PfS1_ifiii)
        /*01b8*/ 	.word	0x00000000


	//----- nvinfo : EIATTR_MIN_STACK_SIZE
	.align		4
.L_74:
        /*01bc*/ 	.byte	0x04, 0x12
        /*01be*/ 	.short	(.L_76 - .L_75)
	.align		4
.L_75:
        /*01c0*/ 	.word	index@(_Z6gatherP6float2S0_PfS1_ifiii)
        /*01c4*/ 	.word	0x00000000


	//----- nvinfo : EIATTR_MIN_STACK_SIZE
	.align		4
.L_76:
        /*01c8*/ 	.byte	0x04, 0x12
        /*01ca*/ 	.short	(.L_78 - .L_77)
	.align		4
.L_77:
        /*01cc*/ 	.word	index@(_Z6takexyPfS_S_ii)
        /*01d0*/ 	.word	0x00000000


	//----- nvinfo : EIATTR_MIN_STACK_SIZE
	.align		4
.L_78:
        /*01d4*/ 	.byte	0x04, 0x12
        /*01d6*/ 	.short	(.L_80 - .L_79)
	.align		4
.L_79:
        /*01d8*/ 	.word	index@(_Z7wrapadjP6float2iii)
        /*01dc*/ 	.word	0x00000000


	//----- nvinfo : EIATTR_MIN_STACK_SIZE
	.align		4
.L_80:
        /*01e0*/ 	.byte	0x04, 0x12
        /*01e2*/ 	.short	(.L_82 - .L_81)
	.align		4
.L_81:
        /*01e4*/ 	.word	index@(_Z4wrapP6float2iii)
        /*01e8*/ 	.word	0x00000000


	//----- nvinfo : EIATTR_MIN_STACK_SIZE
	.align		4
.L_82:
        /*01ec*/ 	.byte	0x04, 0x12
        /*01ee*/ 	.short	(.L_84 - .L_83)
	.align		4
.L_83:
        /*01f0*/ 	.word	index@(_Z10fftshift1cP6float2iii)
        /*01f4*/ 	.word	0x00000000


	//----- nvinfo : EIATTR_MIN_STACK_SIZE
	.align		4
.L_84:
        /*01f8*/ 	.byte	0x04, 0x12
        /*01fa*/ 	.short	(.L_86 - .L_85)
	.align		4
.L_85:
        /*01fc*/ 	.word	index@(_Z9fftshiftcP6float2ii)
        /*0200*/ 	.word	0x00000000


	//----- nvinfo : EIATTR_MIN_STACK_SIZE
	.align		4
.L_86:
        /*0204*/ 	.byte	0x04, 0x12
        /*0206*/ 	.short	(.L_88 - .L_87)
	.align		4
.L_87:
        /*0208*/ 	.word	index@(_Z11unpaddivphiP6float2S0_fiii)
        /*020c*/ 	.word	0x00000000


	//----- nvinfo : EIATTR_MIN_STACK_SIZE
	.align		4
.L_88:
        /*0210*/ 	.byte	0x04, 0x12
        /*0212*/ 	.short	(.L_90 - .L_89)
	.align		4
.L_89:
        /*0214*/ 	.word	index@(_Z6divphiP6float2S0_fiii)
        /*0218*/ 	.word	0x00000000
.L_90:


//--------------------- .nv.compat                --------------------------
	.section	.nv.compat,"",@"SHT_CUDA_COMPAT_INFO"
	.align	4
        /*0000*/ 	.byte	0x02, 0x09, 0x00, 0x00, 0x02, 0x02, 0x01, 0x00, 0x02, 0x05, 0x05, 0x00, 0x03, 0x07, 0x01, 0x01
        /*0010*/ 	.byte	0x02, 0x03, 0x00, 0x00, 0x02, 0x06, 0x01, 0x00, 0x04, 0x0b, 0x08, 0x00, 0x01, 0x00, 0x00, 0x00
        /*0020*/ 	.byte	0x00, 0x00, 0x00, 0x00


//--------------------- .nv.info._Z11applyfilterP6float2iii --------------------------
	.section	.nv.info._Z11applyfilterP6float2iii,"",@"SHT_CUDA_INFO"
	.sectionflags	@""
	.align	4


	//----- nvinfo : EIATTR_CUDA_API_VERSION
	.align		4
        /*0000*/ 	.byte	0x04, 0x37
        /*0002*/ 	.short	(.L_92 - .L_91)
.L_91:
        /*0004*/ 	.word	0x00000082


	//----- nvinfo : EIATTR_KPARAM_INFO
	.align		4
.L_92:
        /*0008*/ 	.byte	0x04, 0x17
        /*000a*/ 	.short	(.L_94 - .L_93)
.L_93:
        /*000c*/ 	.word	0x00000000
        /*0010*/ 	.short	0x0003
        /*0012*/ 	.short	0x0010
        /*0014*/ 	.byte	0x00, 0xf0, 0x11, 0x00


	//----- nvinfo : EIATTR_KPARAM_INFO
	.align		4
.L_94:
        /*0018*/ 	.byte	0x04, 0x17
        /*001a*/ 	.short	(.L_96 - .L_95)
.L_95:
        /*001c*/ 	.word	0x00000000
        /*0020*/ 	.short	0x0002
        /*0022*/ 	.short	0x000c
        /*0024*/ 	.byte	0x00, 0xf0, 0x11, 0x00


	//----- nvinfo : EIATTR_KPARAM_INFO
	.align		4
.L_96:
        /*0028*/ 	.byte	0x04, 0x17
        /*002a*/ 	.short	(.L_98 - .L_97)
.L_97:
        /*002c*/ 	.word	0x00000000
        /*0030*/ 	.short	0x0001
        /*0032*/ 	.short	0x0008
        /*0034*/ 	.byte	0x00, 0xf0, 0x11, 0x00


	//----- nvinfo : EIATTR_KPARAM_INFO
	.align		4
.L_98:
        /*0038*/ 	.byte	0x04, 0x17
        /*003a*/ 	.short	(.L_100 - .L_99)
.L_99:
        /*003c*/ 	.word	0x00000000
        /*0040*/ 	.short	0x0000
        /*0042*/ 	.short	0x0000
        /*0044*/ 	.byte	0x00, 0xf5, 0x21, 0x00


	//----- nvinfo : EIATTR_SPARSE_MMA_MASK
	.align		4
.L_100:
        /*0048*/ 	.byte	0x03, 0x50
        /*004a*/ 	.short	0x0000


	//----- nvinfo : EIATTR_MAXREG_COUNT
	.align		4
        /*004c*/ 	.byte	0x03, 0x1b
        /*004e*/ 	.short	0x00ff


	//----- nvinfo : EIATTR_MERCURY_ISA_VERSION
	.align		4
        /*0050*/ 	.byte	0x03, 0x5f
        /*0052*/ 	.short	0x0101


	//----- nvinfo : EIATTR_VRC_CTA_INIT_COUNT
	.align		4
        /*0054*/ 	.byte	0x02, 0x4a
	.zero		1
	.zero		1


	//----- nvinfo : EIATTR_EXIT_INSTR_OFFSETS
	.align		4
        /*0058*/ 	.byte	0x04, 0x1c
        /*005a*/ 	.short	(.L_102 - .L_101)


	//   ....[0]....
.L_101:
        /*005c*/ 	.word	0x00000130


	//   ....[1]....
        /*0060*/ 	.word	0x00000980


	//----- nvinfo : EIATTR_CRS_STACK_SIZE
	.align		4
.L_102:
        /*0064*/ 	.byte	0x04, 0x1e
        /*0066*/ 	.short	(.L_104 - .L_103)
.L_103:
        /*0068*/ 	.word	0x00000000


	//----- nvinfo : EIATTR_CBANK_PARAM_SIZE
	.align		4
.L_104:
        /*006c*/ 	.byte	0x03, 0x19
        /*006e*/ 	.short	0x0014


	//----- nvinfo : EIATTR_PARAM_CBANK
	.align		4
        /*0070*/ 	.byte	0x04, 0x0a
        /*0072*/ 	.short	(.L_106 - .L_105)
	.align		4
.L_105:
        /*0074*/ 	.word	index@(.nv.constant0._Z11applyfilterP6float2iii)
        /*0078*/ 	.short	0x0380
        /*007a*/ 	.short	0x0014


	//----- nvinfo : EIATTR_SW_WAR
	.align		4
.L_106:
        /*007c*/ 	.byte	0x04, 0x36
        /*007e*/ 	.short	(.L_108 - .L_107)
.L_107:
        /*0080*/ 	.word	0x00000008
.L_108:


//--------------------- .nv.info._Z4mulrP6float2fiii --------------------------
	.section	.nv.info._Z4mulrP6float2fiii,"",@"SHT_CUDA_INFO"
	.sectionflags	@""
	.align	4


	//----- nvinfo : EIATTR_CUDA_API_VERSION
	.align		4
        /*0000*/ 	.byte	0x04, 0x37
        /*0002*/ 	.short	(.L_110 - .L_109)
.L_109:
        /*0004*/ 	.word	0x00000082


	//----- nvinfo : EIATTR_KPARAM_INFO
	.align		4
.L_110:
        /*0008*/ 	.byte	0x04, 0x17
        /*000a*/ 	.short	(.L_112 - .L_111)
.L_111:
        /*000c*/ 	.word	0x00000000
        /*0010*/ 	.short	0x0004
        /*0012*/ 	.short	0x0014
        /*0014*/ 	.byte	0x00, 0xf0, 0x11, 0x00


	//----- nvinfo : EIATTR_KPARAM_INFO
	.align		4
.L_112:
        /*0018*/ 	.byte	0x04, 0x17
        /*001a*/ 	.short	(.L_114 - .L_113)
.L_113:
        /*001c*/ 	.word	0x00000000
        /*0020*/ 	.short	0x0003
        /*0022*/ 	.short	0x0010
        /*0024*/ 	.byte	0x00, 0xf0, 0x11, 0x00


	//----- nvinfo : EIATTR_KPARAM_INFO
	.align		4
.L_114:
        /*0028*/ 	.byte	0x04, 0x17
        /*002a*/ 	.short	(.L_116 - .L_115)
.L_115:
        /*002c*/ 	.word	0x00000000
        /*0030*/ 	.short	0x0002
        /*0032*/ 	.short	0x000c
        /*0034*/ 	.byte	0x00, 0xf0, 0x11, 0x00


	//----- nvinfo : EIATTR_KPARAM_INFO
	.align		4
.L_116:
        /*0038*/ 	.byte	0x04, 0x17
        /*003a*/ 	.short	(.L_118 - .L_117)
.L_117:
        /*003c*/ 	.word	0x00000000
        /*0040*/ 	.short	0x0001
        /*0042*/ 	.short	0x0008
        /*0044*/ 	.byte	0x00, 0xf0, 0x11, 0x00


	//----- nvinfo : EIATTR_KPARAM_INFO
	.align		4
.L_118:
        /*0048*/ 	.byte	0x04, 0x17
        /*004a*/ 	.short	(.L_120 - .L_119)
.L_119:
        /*004c*/ 	.word	0x00000000
        /*0050*/ 	.short	0x0000
        /*0052*/ 	.short	0x0000
        /*0054*/ 	.byte	0x00, 0xf5, 0x21, 0x00


	//----- nvinfo : EIATTR_SPARSE_MMA_MASK
	.align		4
.L_120:
        /*0058*/ 	.byte	0x03, 0x50
        /*005a*/ 	.short	0x0000


	//----- nvinfo : EIATTR_MAXREG_COUNT
	.align		4
        /*005c*/ 	.byte	0x03, 0x1b
        /*005e*/ 	.short	0x00ff


	//----- nvinfo : EIATTR_MERCURY_ISA_VERSION
	.align		4
        /*0060*/ 	.byte	0x03, 0x5f
        /*0062*/ 	.short	0x0101


	//----- nvinfo : EIATTR_VRC_CTA_INIT_COUNT
	.align		4
        /*0064*/ 	.byte	0x02, 0x4a
	.zero		1
	.zero		1


	//----- nvinfo : EIATTR_EXIT_INSTR_OFFSETS
	.align		4
        /*0068*/ 	.byte	0x04, 0x1c
        /*006a*/ 	.short	(.L_122 - .L_121)


	//   ....[0]....
.L_121:
        /*006c*/ 	.word	0x00000120


	//   ....[1]....
        /*0070*/ 	.word	0x000001d0


	//----- nvinfo : EIATTR_CBANK_PARAM_SIZE
	.align		4
.L_122:
        /*0074*/ 	.byte	0x03, 0x19
        /*0076*/ 	.short	0x0018


	//----- nvinfo : EIATTR_PARAM_CBANK
	.align		4
        /*0078*/ 	.byte	0x04, 0x0a
        /*007a*/ 	.short	(.L_124 - .L_123)
	.align		4
.L_123:
        /*007c*/ 	.word	index@(.nv.constant0._Z4mulrP6float2fiii)
        /*0080*/ 	.short	0x0380
        /*0082*/ 	.short	0x0018


	//----- nvinfo : EIATTR_SW_WAR
	.align		4
.L_124:
        /*0084*/ 	.byte	0x04, 0x36
        /*0086*/ 	.short	(.L_126 - .L_125)
.L_125:
        /*0088*/ 	.word	0x00000008
.L_126:


//--------------------- .nv.info._Z4circP6float2fii --------------------------
	.section	.nv.info._Z4circP6float2fii,"",@"SHT_CUDA_INFO"
	.sectionflags	@""
	.align	4


	//----- nvinfo : EIATTR_CUDA_API_VERSION
	.align		4
        /*0000*/ 	.byte	0x04, 0x37
        /*0002*/ 	.short	(.L_128 - .L_127)
.L_127:
        /*0004*/ 	.word	0x00000082


	//----- nvinfo : EIATTR_KPARAM_INFO
	.align		4
.L_128:
        /*0008*/ 	.byte	0x04, 0x17
        /*000a*/ 	.short	(.L_130 - .L_129)
.L_129:
        /*000c*/ 	.word	0x00000000
        /*0010*/ 	.short	0x0003
        /*0012*/ 	.short	0x0010
        /*0014*/ 	.byte	0x00, 0xf0, 0x11, 0x00


	//----- nvinfo : EIATTR_KPARAM_INFO
	.align		4
.L_130:
        /*0018*/ 	.byte	0x04, 0x17
        /*001a*/ 	.short	(.L_132 - .L_131)
.L_131:
        /*001c*/ 	.word	0x00000000
        /*0020*/ 	.short	0x0002
        /*0022*/ 	.short	0x000c
        /*0024*/ 	.byte	0x00, 0xf0, 0x11, 0x00


	//----- nvinfo : EIATTR_KPARAM_INFO
	.align		4
.L_132:
        /*0028*/ 	.byte	0x04, 0x17
        /*002a*/ 	.short	(.L_134 - .L_133)
.L_133:
        /*002c*/ 	.word	0x00000000
        /*0030*/ 	.short	0x0001
        /*0032*/ 	.short	0x0008
        /*0034*/ 	.byte	0x00, 0xf0, 0x11, 0x00


	//----- nvinfo : EIATTR_KPARAM_INFO
	.align		4
.L_134:
        /*0038*/ 	.byte	0x04, 0x17
        /*003a*/ 	.short	(.L_136 - .L_135)
.L_135:
        /*003c*/ 	.word	0x00000000
        /*0040*/ 	.short	0x0000
        /*0042*/ 	.short	0x0000
        /*0044*/ 	.byte	0x00, 0xf5, 0x21, 0x00


	//----- nvinfo : EIATTR_SPARSE_MMA_MASK
	.align		4
.L_136:
        /*0048*/ 	.byte	0x03, 0x50
        /*004a*/ 	.short	0x0000


	//----- nvinfo : EIATTR_MAXREG_COUNT
	.align		4
        /*004c*/ 	.byte	0x03, 0x1b
        /*004e*/ 	.short	0x00ff


	//----- nvinfo : EIATTR_MERCURY_ISA_VERSION
	.align		4
        /*0050*/ 	.byte	0x03, 0x5f
        /*0052*/ 	.short	0x0101


	//----- nvinfo : EIATTR_VRC_CTA_INIT_COUNT
	.align		4
        /*0054*/ 	.byte	0x02, 0x4a
	.zero		1
	.zero		1


	//----- nvinfo : EIATTR_EXIT_INSTR_OFFSETS
	.align		4
        /*0058*/ 	.byte	0x04, 0x1c
        /*005a*/ 	.short	(.L_138 - .L_137)


	//   ....[0]....
.L_137:
        /*005c*/ 	.word	0x00000120


	//   ....[1]....
        /*0060*/ 	.word	0x00000430


	//----- nvinfo : EIATTR_CRS_STACK_SIZE
	.align		4
.L_138:
        /*0064*/ 	.byte	0x04, 0x1e
        /*0066*/ 	.short	(.L_140 - .L_139)
.L_139:
        /*0068*/ 	.word	0x00000000


	//----- nvinfo : EIATTR_CBANK_PARAM_SIZE
	.align		4
.L_140:
        /*006c*/ 	.byte	0x03, 0x19
        /*006e*/ 	.short	0x0014


	//----- nvinfo : EIATTR_PARAM_CBANK
	.align		4
        /*0070*/ 	.byte	0x04, 0x0a
        /*0072*/ 	.short	(.L_142 - .L_141)
	.align		4
.L_141:
        /*0074*/ 	.word	index@(.nv.constant0._Z4circP6float2fii)
        /*0078*/ 	.short	0x0380
        /*007a*/ 	.short	0x0014


	//----- nvinfo : EIATTR_SW_WAR
	.align		4
.L_142:
        /*007c*/ 	.byte	0x04, 0x36
        /*007e*/ 	.short	(.L_144 - .L_143)
.L_143:
        /*0080*/ 	.word	0x00000008
.L_144:


//--------------------- .nv.info._Z7scatterP6float2S0_PfS1_ifiii --------------------------
	.section	.nv.info._Z7scatterP6float2S0_PfS1_ifiii,"",@"SHT_CUDA_INFO"
	.sectionflags	@""
	.align	4


	//----- nvinfo : EIATTR_CUDA_API_VERSION
	.align		4
        /*0000*/ 	.byte	0x04, 0x37
        /*0002*/ 	.short	(.L_146 - .L_145)
.L_145:
        /*0004*/ 	.word	0x00000082


	//----- nvinfo : EIATTR_KPARAM_INFO
	.align		4
.L_146:
        /*0008*/ 	.byte	0x04, 0x17
        /*000a*/ 	.short	(.L_148 - .L_147)
.L_147:
        /*000c*/ 	.word	0x00000000
        /*0010*/ 	.short	0x0008
        /*0012*/ 	.short	0x0030
        /*0014*/ 	.byte	0x00, 0xf0, 0x11, 0x00


	//----- nvinfo : EIATTR_KPARAM_INFO
	.align		4
.L_148:
        /*0018*/ 	.byte	0x04, 0x17
        /*001a*/ 	.short	(.L_150 - .L_149)
.L_149:
        /*001c*/ 	.word	0x00000000
        /*0020*/ 	.short	0x0007
        /*0022*/ 	.short	0x002c
        /*0024*/ 	.byte	0x00, 0xf0, 0x11, 0x00


	//----- nvinfo : EIATTR_KPARAM_INFO
	.align		4
.L_150:
        /*0028*/ 	.byte	0x04, 0x17
        /*002a*/ 	.short	(.L_152 - .L_151)
.L_151:
        /*002c*/ 	.word	0x00000000
        /*0030*/ 	.short	0x0006
        /*0032*/ 	.short	0x0028
        /*0034*/ 	.byte	0x00, 0xf0, 0x11, 0x00


	//----- nvinfo : EIATTR_KPARAM_INFO
	.align		4
.L_152:
        /*0038*/ 	.byte	0x04, 0x17
        /*003a*/ 	.short	(.L_154 - .L_153)
.L_153:
        /*003c*/ 	.word	0x00000000
        /*0040*/ 	.short	0x0005
        /*0042*/ 	.short	0x0024
        /*0044*/ 	.byte	0x00, 0xf0, 0x11, 0x00


	//----- nvinfo : EIATTR_KPARAM_INFO
	.align		4
.L_154:
        /*0048*/ 	.byte	0x04, 0x17
        /*004a*/ 	.short	(.L_156 - .L_155)
.L_155:
        /*004c*/ 	.word	0x00000000
        /*0050*/ 	.short	0x0004
        /*0052*/ 	.short	0x0020
        /*0054*/ 	.byte	0x00, 0xf0, 0x11, 0x00


	//----- nvinfo : EIATTR_KPARAM_INFO
	.align		4
.L_156:
        /*0058*/ 	.byte	0x04, 0x17
        /*005a*/ 	.short	(.L_158 - .L_157)
.L_157:
        /*005c*/ 	.word	0x00000000
        /*0060*/ 	.short	0x0003
        /*0062*/ 	.short	0x0018
        /*0064*/ 	.byte	0x00, 0xf5, 0x21, 0x00


	//----- nvinfo : EIATTR_KPARAM_INFO
	.align		4
.L_158:
        /*0068*/ 	.byte	0x04, 0x17
        /*006a*/ 	.short	(.L_160 - .L_159)
.L_159:
        /*006c*/ 	.word	0x00000000
        /*0070*/ 	.short	0x0002
        /*0072*/ 	.short	0x0010
        /*0074*/ 	.byte	0x00, 0xf5, 0x21, 0x00


	//----- nvinfo : EIATTR_KPARAM_INFO
	.align		4
.L_160:
        /*0078*/ 	.byte	0x04, 0x17
        /*007a*/ 	.short	(.L_162 - .L_161)
.L_161:
        /*007c*/ 	.word	0x00000000
        /*0080*/ 	.short	0x0001
        /*0082*/ 	.short	0x0008
        /*0084*/ 	.byte	0x00, 0xf5, 0x21, 0x00


	//----- nvinfo : EIATTR_KPARAM_INFO
	.align		4
.L_162:
        /*0088*/ 	.byte	0x04, 0x17
        /*008a*/ 	.short	(.L_164 - .L_163)
.L_163:
        /*008c*/ 	.word	0x00000000
        /*0090*/ 	.short	0x0000
        /*0092*/ 	.short	0x0000
        /*0094*/ 	.byte	0x00, 0xf5, 0x21, 0x00


	//----- nvinfo : EIATTR_SPARSE_MMA_MASK
	.align		4
.L_164:
        /*0098*/ 	.byte	0x03, 0x50
        /*009a*/ 	.short	0x0000


	//----- nvinfo : EIATTR_MAXREG_COUNT
	.align		4
        /*009c*/ 	.byte	0x03, 0x1b
        /*009e*/ 	.short	0x00ff


	//----- nvinfo : EIATTR_MERCURY_ISA_VERSION
	.align		4
        /*00a0*/ 	.byte	0x03, 0x5f
        /*00a2*/ 	.short	0x0101


	//----- nvinfo : EIATTR_VRC_CTA_INIT_COUNT
	.align		4
        /*00a4*/ 	.byte	0x02, 0x4a
	.zero		1
	.zero		1


	//----- nvinfo : EIATTR_EXIT_INSTR_OFFSETS
	.align		4
        /*00a8*/ 	.byte	0x04, 0x1c
        /*00aa*/ 	.short	(.L_166 - .L_165)


	//   ....[0]....
.L_165:
        /*00ac*/ 	.word	0x00000120


	//   ....[1]....
        /*00b0*/ 	.word	0x00000240


	//   ....[2]....
        /*00b4*/ 	.word	0x00001950


	//----- nvinfo : EIATTR_CRS_STACK_SIZE
	.align		4
.L_166:
        /*00b8*/ 	.byte	0x04, 0x1e
        /*00ba*/ 	.short	(.L_168 - .L_167)
.L_167:
        /*00bc*/ 	.word	0x00000000


	//----- nvinfo : EIATTR_CBANK_PARAM_SIZE
	.align		4
.L_168:
        /*00c0*/ 	.byte	0x03, 0x19
        /*00c2*/ 	.short	0x0034


	//----- nvinfo : EIATTR_PARAM_CBANK
	.align		4
        /*00c4*/ 	.byte	0x04, 0x0a
        /*00c6*/ 	.short	(.L_170 - .L_169)
	.align		4
.L_169:
        /*00c8*/ 	.word	index@(.nv.constant0._Z7scatterP6float2S0_PfS1_ifiii)
        /*00cc*/ 	.short	0x0380
        /*00ce*/ 	.short	0x0034


	//----- nvinfo : EIATTR_SW_WAR
	.align		4
.L_170:
        /*00d0*/ 	.byte	0x04, 0x36
        /*00d2*/ 	.short	(.L_172 - .L_171)
.L_171:
        /*00d4*/ 	.word	0x00000008
.L_172:


//--------------------- .nv.info._Z6gatherP6float2S0_PfS1_ifiii --------------------------
	.section	.nv.info._Z6gatherP6float2S0_PfS1_ifiii,"",@"SHT_CUDA_INFO"
	.sectionflags	@""
	.align	4


	//----- nvinfo : EIATTR_CUDA_API_VERSION
	.align		4
        /*0000*/ 	.byte	0x04, 0x37
        /*0002*/ 	.short	(.L_174 - .L_173)
.L_173:
        /*0004*/ 	.word	0x00000082


	//----- nvinfo : EIATTR_KPARAM_INFO
	.align		4
.L_174:
        /*0008*/ 	.byte	0x04, 0x17
        /*000a*/ 	.short	(.L_176 - .L_175)
.L_175:
        /*000c*/ 	.word	0x00000000
        /*0010*/ 	.short	0x0008
        /*0012*/ 	.short	0x0030
        /*0014*/ 	.byte	0x00, 0xf0, 0x11, 0x00


	//----- nvinfo : EIATTR_KPARAM_INFO
	.align		4
.L_176:
        /*0018*/ 	.byte	0x04, 0x17
        /*001a*/ 	.short	(.L_178 - .L_177)
.L_177:
        /*001c*/ 	.word	0x00000000
        /*0020*/ 	.short	0x0007
        /*0022*/ 	.short	0x002c
        /*0024*/ 	.byte	0x00, 0xf0, 0x11, 0x00


	//----- nvinfo : EIATTR_KPARAM_INFO
	.align		4
.L_178:
        /*0028*/ 	.byte	0x04, 0x17
        /*002a*/ 	.short	(.L_180 - .L_179)
.L_179:
        /*002c*/ 	.word	0x00000000
        /*0030*/ 	.short	0x0006
        /*0032*/ 	.short	0x0028
        /*0034*/ 	.byte	0x00, 0xf0, 0x11, 0x00


	//----- nvinfo : EIATTR_KPARAM_INFO
	.align		4
.L_180:
        /*0038*/ 	.byte	0x04, 0x17
        /*003a*/ 	.short	(.L_182 - .L_181)
.L_181:
        /*003c*/ 	.word	0x00000000
        /*0040*/ 	.short	0x0005
        /*0042*/ 	.short	0x0024
        /*0044*/ 	.byte	0x00, 0xf0, 0x11, 0x00


	//----- nvinfo : EIATTR_KPARAM_INFO
	.align		4
.L_182:
        /*0048*/ 	.byte	0x04, 0x17
        /*004a*/ 	.short	(.L_184 - .L_183)
.L_183:
        /*004c*/ 	.word	0x00000000
        /*0050*/ 	.short	0x0004
        /*0052*/ 	.short	0x0020
        /*0054*/ 	.byte	0x00, 0xf0, 0x11, 0x00


	//----- nvinfo : EIATTR_KPARAM_INFO
	.align		4
.L_184:
        /*0058*/ 	.byte	0x04, 0x17
        /*005a*/ 	.short	(.L_186 - .L_185)
.L_185:
        /*005c*/ 	.word	0x00000000
        /*0060*/ 	.short	0x0003
        /*0062*/ 	.short	0x0018
        /*0064*/ 	.byte	0x00, 0xf5, 0x21, 0x00


	//----- nvinfo : EIATTR_KPARAM_INFO
	.align		4
.L_186:
        /*0068*/ 	.byte	0x04, 0x17
        /*006a*/ 	.short	(.L_188 - .L_187)
.L_187:
        /*006c*/ 	.word	0x00000000
        /*0070*/ 	.short	0x0002
        /*0072*/ 	.short	0x0010
        /*0074*/ 	.byte	0x00, 0xf5, 0x21, 0x00


	//----- nvinfo : EIATTR_KPARAM_INFO
	.align		4
.L_188:
        /*0078*/ 	.byte	0x04, 0x17
        /*007a*/ 	.short	(.L_190 - .L_189)
.L_189:
        /*007c*/ 	.word	0x00000000
        /*0080*/ 	.short	0x0001
        /*0082*/ 	.short	0x0008
        /*0084*/ 	.byte	0x00, 0xf5, 0x21, 0x00


	//----- nvinfo : EIATTR_KPARAM_INFO
	.align		4
.L_190:
        /*0088*/ 	.byte	0x04, 0x17
        /*008a*/ 	.short	(.L_192 - .L_191)
.L_191:
        /*008c*/ 	.word	0x00000000
        /*0090*/ 	.short	0x0000
        /*0092*/ 	.short	0x0000
        /*0094*/ 	.byte	0x00, 0xf5, 0x21, 0x00


	//----- nvinfo : EIATTR_SPARSE_MMA_MASK
	.align		4
.L_192:
        /*0098*/ 	.byte	0x03, 0x50
        /*009a*/ 	.short	0x0000


	//----- nvinfo : EIATTR_MAXREG_COUNT
	.align		4
        /*009c*/ 	.byte	0x03, 0x1b
        /*009e*/ 	.short	0x00ff


	//----- nvinfo : EIATTR_MERCURY_ISA_VERSION
	.align		4
        /*00a0*/ 	.byte	0x03, 0x5f
        /*00a2*/ 	.short	0x0101


	//----- nvinfo : EIATTR_VRC_CTA_INIT_COUNT
	.align		4
        /*00a4*/ 	.byte	0x02, 0x4a
	.zero		1
	.zero		1


	//----- nvinfo : EIATTR_EXIT_INSTR_OFFSETS
	.align		4
        /*00a8*/ 	.byte	0x04, 0x1c
        /*00aa*/ 	.short	(.L_194 - .L_193)


	//   ....[0]....
.L_193:
        /*00ac*/ 	.word	0x00000120


	//   ....[1]....
        /*00b0*/ 	.word	0x00001980


	//   ....[2]....
        /*00b4*/ 	.word	0x000019c0


	//----- nvinfo : EIATTR_CRS_STACK_SIZE
	.align		4
.L_194:
        /*00b8*/ 	.byte	0x04, 0x1e
        /*00ba*/ 	.short	(.L_196 - .L_195)
.L_195:
        /*00bc*/ 	.word	0x00000000


	//----- nvinfo : EIATTR_CBANK_PARAM_SIZE
	.align		4
.L_196:
        /*00c0*/ 	.byte	0x03, 0x19
        /*00c2*/ 	.short	0x0034


	//----- nvinfo : EIATTR_PARAM_CBANK
	.align		4
        /*00c4*/ 	.byte	0x04, 0x0a
        /*00c6*/ 	.short	(.L_198 - .L_197)
	.align		4
.L_197:
        /*00c8*/ 	.word	index@(.nv.constant0._Z6gatherP6float2S0_PfS1_ifiii)
        /*00cc*/ 	.short	0x0380
        /*00ce*/ 	.short	0x0034


	//----- nvinfo : EIATTR_SW_WAR
	.align		4
.L_198:
        /*00d0*/ 	.byte	0x04, 0x36
        /*00d2*/ 	.short	(.L_200 - .L_199)
.L_199:
        /*00d4*/ 	.word	0x00000008
.L_200:


//--------------------- .nv.info._Z6takexyPfS_S_ii --------------------------
	.section	.nv.info._Z6takexyPfS_S_ii,"",@"SHT_CUDA_INFO"
	.sectionflags	@""
	.align	4


	//----- nvinfo : EIATTR_CUDA_API_VERSION
	.align		4
        /*0000*/ 	.byte	0x04, 0x37
        /*0002*/ 	.short	(.L_202 - .L_201)
.L_201:
        /*0004*/ 	.word	0x00000082


	//----- nvinfo : EIATTR_KPARAM_INFO
	.align		4
.L_202:
        /*0008*/ 	.byte	0x04, 0x17
        /*000a*/ 	.short	(.L_204 - .L_203)
.L_203:
        /*000c*/ 	.word	0x00000000
        /*0010*/ 	.short	0x0004
        /*0012*/ 	.short	0x001c
        /*0014*/ 	.byte	0x00, 0xf0, 0x11, 0x00


	//----- nvinfo : EIATTR_KPARAM_INFO
	.align		4
.L_204:
        /*0018*/ 	.byte	0x04, 0x17
        /*001a*/ 	.short	(.L_206 - .L_205)
.L_205:
        /*001c*/ 	.word	0x00000000
        /*0020*/ 	.short	0x0003
        /*0022*/ 	.short	0x0018
        /*0024*/ 	.byte	0x00, 0xf0, 0x11, 0x00


	//----- nvinfo : EIATTR_KPARAM_INFO
	.align		4
.L_206:
        /*0028*/ 	.byte	0x04, 0x17
        /*002a*/ 	.short	(.L_208 - .L_207)
.L_207:
        /*002c*/ 	.word	0x00000000
        /*0030*/ 	.short	0x0002
        /*0032*/ 	.short	0x0010
        /*0034*/ 	.byte	0x00, 0xf5, 0x21, 0x00


	//----- nvinfo : EIATTR_KPARAM_INFO
	.align		4
.L_208:
        /*0038*/ 	.byte	0x04, 0x17
        /*003a*/ 	.short	(.L_210 - .L_209)
.L_209:
        /*003c*/ 	.word	0x00000000
        /*0040*/ 	.short	0x0001
        /*0042*/ 	.short	0x0008
        /*0044*/ 	.byte	0x00, 0xf5, 0x21, 0x00


	//----- nvinfo : EIATTR_KPARAM_INFO
	.align		4
.L_210:
        /*0048*/ 	.byte	0x04, 0x17
        /*004a*/ 	.short	(.L_212 - .L_211)
.L_211:
        /*004c*/ 	.word	0x00000000
        /*0050*/ 	.short	0x0000
        /*0052*/ 	.short	0x0000
        /*0054*/ 	.byte	0x00, 0xf5, 0x21, 0x00


	//----- nvinfo : EIATTR_SPARSE_MMA_MASK
	.align		4
.L_212:
        /*0058*/ 	.byte	0x03, 0x50
        /*005a*/ 	.short	0x0000


	//----- nvinfo : EIATTR_MAXREG_COUNT
	.align		4
        /*005c*/ 	.byte	0x03, 0x1b
        /*005e*/ 	.short	0x00ff


	//----- nvinfo : EIATTR_MERCURY_ISA_VERSION
	.align		4
        /*0060*/ 	.byte	0x03, 0x5f
        /*0062*/ 	.short	0x0101


	//----- nvinfo : EIATTR_VRC_CTA_INIT_COUNT
	.align		4
        /*0064*/ 	.byte	0x02, 0x4a
	.zero		1
	.zero		1


	//----- nvinfo : EIATTR_EXIT_INSTR_OFFSETS
	.align		4
        /*0068*/ 	.byte	0x04, 0x1c
        /*006a*/ 	.short	(.L_214 - .L_213)


	//   ....[0]....
.L_213:
        /*006c*/ 	.word	0x000000c0


	//   ....[1]....
        /*0070*/ 	.word	0x000003b0


	//   ....[2]....
        /*0074*/ 	.word	0x000003e0


	//----- nvinfo : EIATTR_CRS_STACK_SIZE
	.align		4
.L_214:
        /*0078*/ 	.byte	0x04, 0x1e
        /*007a*/ 	.short	(.L_216 - .L_215)
.L_215:
        /*007c*/ 	.word	0x00000000


	//----- nvinfo : EIATTR_CBANK_PARAM_SIZE
	.align		4
.L_216:
        /*0080*/ 	.byte	0x03, 0x19
        /*0082*/ 	.short	0x0020


	//----- nvinfo : EIATTR_PARAM_CBANK
	.align		4
        /*0084*/ 	.byte	0x04, 0x0a
        /*0086*/ 	.short	(.L_218 - .L_217)
	.align		4
.L_217:
        /*0088*/ 	.word	index@(.nv.constant0._Z6takexyPfS_S_ii)
        /*008c*/ 	.short	0x0380
        /*008e*/ 	.short	0x0020


	//----- nvinfo : EIATTR_SW_WAR
	.align		4
.L_218:
        /*0090*/ 	.byte	0x04, 0x36
        /*0092*/ 	.short	(.L_220 - .L_219)
.L_219:
        /*0094*/ 	.word	0x00000008
.L_220:


//--------------------- .nv.info._Z7wrapadjP6float2iii --------------------------
	.section	.nv.info._Z7wrapadjP6float2iii,"",@"SHT_CUDA_INFO"
	.sectionflags	@""
	.align	4


	//----- nvinfo : EIATTR_CUDA_API_VERSION
	.align		4
        /*0000*/ 	.byte	0x04, 0x37
        /*0002*/ 	.short	(.L_222 - .L_221)
.L_221:
        /*0004*/ 	.word	0x00000082


	//----- nvinfo : EIATTR_KPARAM_INFO
	.align		4
.L_222:
        /*0008*/ 	.byte	0x04, 0x17
        /*000a*/ 	.short	(.L_224 - .L_223)
.L_223:
        /*000c*/ 	.word	0x00000000
        /*0010*/ 	.short	0x0003
        /*0012*/ 	.short	0x0010
        /*0014*/ 	.byte	0x00, 0xf0, 0x11, 0x00


	//----- nvinfo : EIATTR_KPARAM_INFO
	.align		4
.L_224:
        /*0018*/ 	.byte	0x04, 0x17
        /*001a*/ 	.short	(.L_226 - .L_225)
.L_225:
        /*001c*/ 	.word	0x00000000
        /*0020*/ 	.short	0x0002
        /*0022*/ 	.short	0x000c
        /*0024*/ 	.byte	0x00, 0xf0, 0x11, 0x00


	//----- nvinfo : EIATTR_KPARAM_INFO
	.align		4
.L_226:
        /*0028*/ 	.byte	0x04, 0x17
        /*002a*/ 	.short	(.L_228 - .L_227)
.L_227:
        /*002c*/ 	.word	0x00000000
        /*0030*/ 	.short	0x0001
        /*0032*/ 	.short	0x0008
        /*0034*/ 	.byte	0x00, 0xf0, 0x11, 0x00


	//----- nvinfo : EIATTR_KPARAM_INFO
	.align		4
.L_228:
        /*0038*/ 	.byte	0x04, 0x17
        /*003a*/ 	.short	(.L_230 - .L_229)
.L_229:
        /*003c*/ 	.word	0x00000000
        /*0040*/ 	.short	0x0000
        /*0042*/ 	.short	0x0000
        /*0044*/ 	.byte	0x00, 0xf5, 0x21, 0x00


	//----- nvinfo : EIATTR_SPARSE_MMA_MASK
	.align		4
.L_230:
        /*0048*/ 	.byte	0x03, 0x50
        /*004a*/ 	.short	0x0000


	//----- nvinfo : EIATTR_MAXREG_COUNT
	.align		4
        /*004c*/ 	.byte	0x03, 0x1b
        /*004e*/ 	.short	0x00ff


	//----- nvinfo : EIATTR_MERCURY_ISA_VERSION
	.align		4
        /*0050*/ 	.byte	0x03, 0x5f
        /*0052*/ 	.short	0x0101


	//----- nvinfo : EIATTR_VRC_CTA_INIT_COUNT
	.align		4
        /*0054*/ 	.byte	0x02, 0x4a
	.zero		1
	.zero		1


	//----- nvinfo : EIATTR_EXIT_INSTR_OFFSETS
	.align		4
        /*0058*/ 	.byte	0x04, 0x1c
        /*005a*/ 	.short	(.L_232 - .L_231)


	//   ....[0]....
.L_231:
        /*005c*/ 	.word	0x00000140


	//   ....[1]....
        /*0060*/ 	.word	0x00000190


	//   ....[2]....
        /*0064*/ 	.word	0x000004d0


	//----- nvinfo : EIATTR_CBANK_PARAM_SIZE
	.align		4
.L_232:
        /*0068*/ 	.byte	0x03, 0x19
        /*006a*/ 	.short	0x0014


	//----- nvinfo : EIATTR_PARAM_CBANK
	.align		4
        /*006c*/ 	.byte	0x04, 0x0a
        /*006e*/ 	.short	(.L_234 - .L_233)
	.align		4
.L_233:
        /*0070*/ 	.word	index@(.nv.constant0._Z7wrapadjP6float2iii)
        /*0074*/ 	.short	0x0380
        /*0076*/ 	.short	0x0014


	//----- nvinfo : EIATTR_SW_WAR
	.align		4
.L_234:
        /*0078*/ 	.byte	0x04, 0x36
        /*007a*/ 	.short	(.L_236 - .L_235)
.L_235:
        /*007c*/ 	.word	0x00000008
.L_236:


//--------------------- .nv.info._Z4wrapP6float2iii --------------------------
	.section	.nv.info._Z4wrapP6float2iii,"",@"SHT_CUDA_INFO"
	.sectionflags	@""
	.align	4


	//----- nvinfo : EIATTR_CUDA_API_VERSION
	.align		4
        /*0000*/ 	.byte	0x04, 0x37
        /*0002*/ 	.short	(.L_238 - .L_237)
.L_237:
        /*0004*/ 	.word	0x00000082


	//----- nvinfo : EIATTR_KPARAM_INFO
	.align		4
.L_238:
        /*0008*/ 	.byte	0x04, 0x17
        /*000a*/ 	.short	(.L_240 - .L_239)
.L_239:
        /*000c*/ 	.word	0x00000000
        /*0010*/ 	.short	0x0003
        /*0012*/ 	.short	0x0010
        /*0014*/ 	.byte	0x00, 0xf0, 0x11, 0x00


	//----- nvinfo : EIATTR_KPARAM_INFO
	.align		4
.L_240:
        /*0018*/ 	.byte	0x04, 0x17
        /*001a*/ 	.short	(.L_242 - .L_241)
.L_241:
        /*001c*/ 	.word	0x00000000
        /*0020*/ 	.short	0x0002
        /*0022*/ 	.short	0x000c
        /*0024*/ 	.byte	0x00, 0xf0, 0x11, 0x00


	//----- nvinfo : EIATTR_KPARAM_INFO
	.align		4
.L_242:
        /*0028*/ 	.byte	0x04, 0x17
        /*002a*/ 	.short	(.L_244 - .L_243)
.L_243:
        /*002c*/ 	.word	0x00000000
        /*0030*/ 	.short	0x0001
        /*0032*/ 	.short	0x0008
        /*0034*/ 	.byte	0x00, 0xf0, 0x11, 0x00


	//----- nvinfo : EIATTR_KPARAM_INFO
	.align		4
.L_244:
        /*0038*/ 	.byte	0x04, 0x17
        /*003a*/ 	.short	(.L_246 - .L_245)
.L_245:
        /*003c*/ 	.word	0x00000000
        /*0040*/ 	.short	0x0000
        /*0042*/ 	.short	0x0000
        /*0044*/ 	.byte	0x00, 0xf5, 0x21, 0x00


	//----- nvinfo : EIATTR_SPARSE_MMA_MASK
	.align		4
.L_246:
        /*0048*/ 	.byte	0x03, 0x50
        /*004a*/ 	.short	0x0000


	//----- nvinfo : EIATTR_MAXREG_COUNT
	.align		4
        /*004c*/ 	.byte	0x03, 0x1b
        /*004e*/ 	.short	0x00ff


	//----- nvinfo : EIATTR_MERCURY_ISA_VERSION
	.align		4
        /*0050*/ 	.byte	0x03, 0x5f
        /*0052*/ 	.short	0x0101


	//----- nvinfo : EIATTR_VRC_CTA_INIT_COUNT
	.align		4
        /*0054*/ 	.byte	0x02, 0x4a
	.zero		1
	.zero		1


	//----- nvinfo : EIATTR_EXIT_INSTR_OFFSETS
	.align		4
        /*0058*/ 	.byte	0x04, 0x1c
        /*005a*/ 	.short	(.L_248 - .L_247)


	//   ....[0]....
.L_247:
        /*005c*/ 	.word	0x00000140


	//   ....[1]....
        /*0060*/ 	.word	0x00000190


	//   ....[2]....
        /*0064*/ 	.word	0x000004a0


	//----- nvinfo : EIATTR_CBANK_PARAM_SIZE
	.align		4
.L_248:
        /*0068*/ 	.byte	0x03, 0x19
        /*006a*/ 	.short	0x0014


	//----- nvinfo : EIATTR_PARAM_CBANK
	.align		4
        /*006c*/ 	.byte	0x04, 0x0a
        /*006e*/ 	.short	(.L_250 - .L_249)
	.align		4
.L_249:
        /*0070*/ 	.word	index@(.nv.constant0._Z4wrapP6float2iii)
        /*0074*/ 	.short	0x0380
        /*0076*/ 	.short	0x0014


	//----- nvinfo : EIATTR_SW_WAR
	.align		4
.L_250:
        /*0078*/ 	.byte	0x04, 0x36
        /*007a*/ 	.short	(.L_252 - .L_251)
.L_251:
        /*007c*/ 	.word	0x00000008
.L_252:


//--------------------- .nv.info._Z10fftshift1cP6float2iii --------------------------
	.section	.nv.info._Z10fftshift1cP6float2iii,"",@"SHT_CUDA_INFO"
	.sectionflags	@""
	.align	4


	//----- nvinfo : EIATTR_CUDA_API_VERSION
	.align		4
        /*0000*/ 	.byte	0x04, 0x37
        /*0002*/ 	.short	(.L_254 - .L_253)
.L_253:
        /*0004*/ 	.word	0x00000082


	//----- nvinfo : EIATTR_KPARAM_INFO
	.align		4
.L_254:
        /*0008*/ 	.byte	0x04, 0x17
        /*000a*/ 	.short	(.L_256 - .L_255)
.L_255:
        /*000c*/ 	.word	0x00000000
        /*0010*/ 	.short	0x0003
        /*0012*/ 	.short	0x0010
        /*0014*/ 	.byte	0x00, 0xf0, 0x11, 0x00


	//----- nvinfo : EIATTR_KPARAM_INFO
	.align		4
.L_256:
        /*0018*/ 	.byte	0x04, 0x17
        /*001a*/ 	.short	(.L_258 - .L_257)
.L_257:
        /*001c*/ 	.word	0x00000000
        /*0020*/ 	.short	0x0002
        /*0022*/ 	.short	0x000c
        /*0024*/ 	.byte	0x00, 0xf0, 0x11, 0x00


	//----- nvinfo : EIATTR_KPARAM_INFO
	.align		4
.L_258:
        /*0028*/ 	.byte	0x04, 0x17
        /*002a*/ 	.short	(.L_260 - .L_259)
.L_259:
        /*002c*/ 	.word	0x00000000
        /*0030*/ 	.short	0x0001
        /*0032*/ 	.short	0x0008
        /*0034*/ 	.byte	0x00, 0xf0, 0x11, 0x00


	//----- nvinfo : EIATTR_KPARAM_INFO
	.align		4
.L_260:
        /*0038*/ 	.byte	0x04, 0x17
        /*003a*/ 	.short	(.L_262 - .L_261)
.L_261:
        /*003c*/ 	.word	0x00000000
        /*0040*/ 	.short	0x0000
        /*0042*/ 	.short	0x0000
        /*0044*/ 	.byte	0x00, 0xf5, 0x21, 0x00


	//----- nvinfo : EIATTR_SPARSE_MMA_MASK
	.align		4
.L_262:
        /*0048*/ 	.byte	0x03, 0x50
        /*004a*/ 	.short	0x0000


	//----- nvinfo : EIATTR_MAXREG_COUNT
	.align		4
        /*004c*/ 	.byte	0x03, 0x1b
        /*004e*/ 	.short	0x00ff


	//----- nvinfo : EIATTR_MERCURY_ISA_VERSION
	.align		4
        /*0050*/ 	.byte	0x03, 0x5f
        /*0052*/ 	.short	0x0101


	//----- nvinfo : EIATTR_VRC_CTA_INIT_COUNT
	.align		4
        /*0054*/ 	.byte	0x02, 0x4a
	.zero		1
	.zero		1


	//----- nvinfo : EIATTR_EXIT_INSTR_OFFSETS
	.align		4
        /*0058*/ 	.byte	0x04, 0x1c
        /*005a*/ 	.short	(.L_264 - .L_263)


	//   ....[0]....
.L_263:
        /*005c*/ 	.word	0x00000120


	//   ....[1]....
        /*0060*/ 	.word	0x00000230


	//----- nvinfo : EIATTR_CBANK_PARAM_SIZE
	.align		4
.L_264:
        /*0064*/ 	.byte	0x03, 0x19
        /*0066*/ 	.short	0x0014


	//----- nvinfo : EIATTR_PARAM_CBANK
	.align		4
        /*0068*/ 	.byte	0x04, 0x0a
        /*006a*/ 	.short	(.L_266 - .L_265)
	.align		4
.L_265:
        /*006c*/ 	.word	index@(.nv.constant0._Z10fftshift1cP6float2iii)
        /*0070*/ 	.short	0x0380
        /*0072*/ 	.short	0x0014


	//----- nvinfo : EIATTR_SW_WAR
	.align		4
.L_266:
        /*0074*/ 	.byte	0x04, 0x36
        /*0076*/ 	.short	(.L_268 - .L_267)
.L_267:
        /*0078*/ 	.word	0x00000008
.L_268:


//--------------------- .nv.info._Z9fftshiftcP6float2ii --------------------------
	.section	.nv.info._Z9fftshiftcP6float2ii,"",@"SHT_CUDA_INFO"
	.sectionflags	@""
	.align	4


	//----- nvinfo : EIATTR_CUDA_API_VERSION
	.align		4
        /*0000*/ 	.byte	0x04, 0x37
        /*0002*/ 	.short	(.L_270 - .L_269)
.L_269:
        /*0004*/ 	.word	0x00000082


	//----- nvinfo : EIATTR_KPARAM_INFO
	.align		4
.L_270:
        /*0008*/ 	.byte	0x04, 0x17
        /*000a*/ 	.short	(.L_272 - .L_271)
.L_271:
        /*000c*/ 	.word	0x00000000
        /*0010*/ 	.short	0x0002
        /*0012*/ 	.short	0x000c
        /*0014*/ 	.byte	0x00, 0xf0, 0x11, 0x00


	//----- nvinfo : EIATTR_KPARAM_INFO
	.align		4
.L_272:
        /*0018*/ 	.byte	0x04, 0x17
        /*001a*/ 	.short	(.L_274 - .L_273)
.L_273:
        /*001c*/ 	.word	0x00000000
        /*0020*/ 	.short	0x0001
        /*0022*/ 	.short	0x0008
        /*0024*/ 	.byte	0x00, 0xf0, 0x11, 0x00


	//----- nvinfo : EIATTR_KPARAM_INFO
	.align		4
.L_274:
        /*0028*/ 	.byte	0x04, 0x17
        /*002a*/ 	.short	(.L_276 - .L_275)
.L_275:
        /*002c*/ 	.word	0x00000000
        /*0030*/ 	.short	0x0000
        /*0032*/ 	.short	0x0000
        /*0034*/ 	.byte	0x00, 0xf5, 0x21, 0x00


	//----- nvinfo : EIATTR_SPARSE_MMA_MASK
	.align		4
.L_276:
        /*0038*/ 	.byte	0x03, 0x50
        /*003a*/ 	.short	0x0000


	//----- nvinfo : EIATTR_MAXREG_COUNT
	.align		4
        /*003c*/ 	.byte	0x03, 0x1b
        /*003e*/ 	.short	0x00ff


	//----- nvinfo : EIATTR_MERCURY_ISA_VERSION
	.align		4
        /*0040*/ 	.byte	0x03, 0x5f
        /*0042*/ 	.short	0x0101


	//----- nvinfo : EIATTR_VRC_CTA_INIT_COUNT
	.align		4
        /*0044*/ 	.byte	0x02, 0x4a
	.zero		1
	.zero		1


	//----- nvinfo : EIATTR_EXIT_INSTR_OFFSETS
	.align		4
        /*0048*/ 	.byte	0x04, 0x1c
        /*004a*/ 	.short	(.L_278 - .L_277)


	//   ....[0]....
.L_277:
        /*004c*/ 	.word	0x00000110


	//   ....[1]....
        /*0050*/ 	.word	0x00000260


	//----- nvinfo : EIATTR_CBANK_PARAM_SIZE
	.align		4
.L_278:
        /*0054*/ 	.byte	0x03, 0x19
        /*0056*/ 	.short	0x0010


	//----- nvinfo : EIATTR_PARAM_CBANK
	.align		4
        /*0058*/ 	.byte	0x04, 0x0a
        /*005a*/ 	.short	(.L_280 - .L_279)
	.align		4
.L_279:
        /*005c*/ 	.word	index@(.nv.constant0._Z9fftshiftcP6float2ii)
        /*0060*/ 	.short	0x0380
        /*0062*/ 	.short	0x0010


	//----- nvinfo : EIATTR_SW_WAR
	.align		4
.L_280:
        /*0064*/ 	.byte	0x04, 0x36
        /*0066*/ 	.short	(.L_282 - .L_281)
.L_281:
        /*0068*/ 	.word	0x00000008
.L_282:


//--------------------- .nv.info._Z11unpaddivphiP6float2S0_fiii --------------------------
	.section	.nv.info._Z11unpaddivphiP6float2S0_fiii,"",@"SHT_CUDA_INFO"
	.sectionflags	@""
	.align	4


	//----- nvinfo : EIATTR_CUDA_API_VERSION
	.align		4
        /*0000*/ 	.byte	0x04, 0x37
        /*0002*/ 	.short	(.L_284 - .L_283)
.L_283:
        /*0004*/ 	.word	0x00000082


	//----- nvinfo : EIATTR_KPARAM_INFO
	.align		4
.L_284:
        /*0008*/ 	.byte	0x04, 0x17
        /*000a*/ 	.short	(.L_286 - .L_285)
.L_285:
        /*000c*/ 	.word	0x00000000
        /*0010*/ 	.short	0x0005
        /*0012*/ 	.short	0x001c
        /*0014*/ 	.byte	0x00, 0xf0, 0x11, 0x00


	//----- nvinfo : EIATTR_KPARAM_INFO
	.align		4
.L_286:
        /*0018*/ 	.byte	0x04, 0x17
        /*001a*/ 	.short	(.L_288 - .L_287)
.L_287:
        /*001c*/ 	.word	0x00000000
        /*0020*/ 	.short	0x0004
        /*0022*/ 	.short	0x0018
        /*0024*/ 	.byte	0x00, 0xf0, 0x11, 0x00


	//----- nvinfo : EIATTR_KPARAM_INFO
	.align		4
.L_288:
        /*0028*/ 	.byte	0x04, 0x17
        /*002a*/ 	.short	(.L_290 - .L_289)
.L_289:
        /*002c*/ 	.word	0x00000000
        /*0030*/ 	.short	0x0003
        /*0032*/ 	.short	0x0014
        /*0034*/ 	.byte	0x00, 0xf0, 0x11, 0x00


	//----- nvinfo : EIATTR_KPARAM_INFO
	.align		4
.L_290:
        /*0038*/ 	.byte	0x04, 0x17
        /*003a*/ 	.short	(.L_292 - .L_291)
.L_291:
        /*003c*/ 	.word	0x00000000
        /*0040*/ 	.short	0x0002
        /*0042*/ 	.short	0x0010
        /*0044*/ 	.byte	0x00, 0xf0, 0x11, 0x00


	//----- nvinfo : EIATTR_KPARAM_INFO
	.align		4
.L_292:
        /*0048*/ 	.byte	0x04, 0x17
        /*004a*/ 	.short	(.L_294 - .L_293)
.L_293:
        /*004c*/ 	.word	0x00000000
        /*0050*/ 	.short	0x0001
        /*0052*/ 	.short	0x0008
        /*0054*/ 	.byte	0x00, 0xf5, 0x21, 0x00


	//----- nvinfo : EIATTR_KPARAM_INFO
	.align		4
.L_294:
        /*0058*/ 	.byte	0x04, 0x17
        /*005a*/ 	.short	(.L_296 - .L_295)
.L_295:
        /*005c*/ 	.word	0x00000000
        /*0060*/ 	.short	0x0000
        /*0062*/ 	.short	0x0000
        /*0064*/ 	.byte	0x00, 0xf5, 0x21, 0x00


	//----- nvinfo : EIATTR_SPARSE_MMA_MASK
	.align		4
.L_296:
        /*0068*/ 	.byte	0x03, 0x50
        /*006a*/ 	.short	0x0000


	//----- nvinfo : EIATTR_MAXREG_COUNT
	.align		4
        /*006c*/ 	.byte	0x03, 0x1b
        /*006e*/ 	.short	0x00ff


	//----- nvinfo : EIATTR_MERCURY_ISA_VERSION
	.align		4
        /*0070*/ 	.byte	0x03, 0x5f
        /*0072*/ 	.short	0x0101


	//----- nvinfo : EIATTR_VRC_CTA_INIT_COUNT
	.align		4
        /*0074*/ 	.byte	0x02, 0x4a
	.zero		1
	.zero		1


	//----- nvinfo : EIATTR_EXIT_INSTR_OFFSETS
	.align		4
        /*0078*/ 	.byte	0x04, 0x1c
        /*007a*/ 	.short	(.L_298 - .L_297)


	//   ....[0]....
.L_297:
        /*007c*/ 	.word	0x00000110


	//   ....[1]....
        /*0080*/ 	.word	0x000004e0


	//----- nvinfo : EIATTR_CRS_STACK_SIZE
	.align		4
.L_298:
        /*0084*/ 	.byte	0x04, 0x1e
        /*0086*/ 	.short	(.L_300 - .L_299)
.L_299:
        /*0088*/ 	.word	0x00000000


	//----- nvinfo : EIATTR_CBANK_PARAM_SIZE
	.align		4
.L_300:
        /*008c*/ 	.byte	0x03, 0x19
        /*008e*/ 	.short	0x0020


	//----- nvinfo : EIATTR_PARAM_CBANK
	.align		4
        /*0090*/ 	.byte	0x04, 0x0a
        /*0092*/ 	.short	(.L_302 - .L_301)
	.align		4
.L_301:
        /*0094*/ 	.word	index@(.nv.constant0._Z11unpaddivphiP6float2S0_fiii)
        /*0098*/ 	.short	0x0380
        /*009a*/ 	.short	0x0020


	//----- nvinfo : EIATTR_SW_WAR
	.align		4
.L_302:
        /*009c*/ 	.byte	0x04, 0x36
        /*009e*/ 	.short	(.L_304 - .L_303)
.L_303:
        /*00a0*/ 	.word	0x00000008
.L_304:


//--------------------- .nv.info._Z6divphiP6float2S0_fiii --------------------------
	.section	.nv.info._Z6divphiP6float2S0_fiii,"",@"SHT_CUDA_INFO"
	.sectionflags	@""
	.align	4


	//----- nvinfo : EIATTR_CUDA_API_VERSION
	.align		4
        /*0000*/ 	.byte	0x04, 0x37
        /*0002*/ 	.short	(.L_306 - .L_305)
.L_305:
        /*0004*/ 	.word	0x00000082


	//----- nvinfo : EIATTR_KPARAM_INFO
	.align		4
.L_306:
        /*0008*/ 	.byte	0x04, 0x17
        /*000a*/ 	.short	(.L_308 - .L_307)
.L_307:
        /*000c*/ 	.word	0x00000000
        /*0010*/ 	.short	0x0005
        /*0012*/ 	.short	0x001c
        /*0014*/ 	.byte	0x00, 0xf0, 0x11, 0x00


	//----- nvinfo : EIATTR_KPARAM_INFO
	.align		4
.L_308:
        /*0018*/ 	.byte	0x04, 0x17
        /*001a*/ 	.short	(.L_310 - .L_309)
.L_309:
        /*001c*/ 	.word	0x00000000
        /*0020*/ 	.short	0x0004
        /*0022*/ 	.short	0x0018
        /*0024*/ 	.byte	0x00, 0xf0, 0x11, 0x00


	//----- nvinfo : EIATTR_KPARAM_INFO
	.align		4
.L_310:
        /*0028*/ 	.byte	0x04, 0x17
        /*002a*/ 	.short	(.L_312 - .L_311)
.L_311:
        /*002c*/ 	.word	0x00000000
        /*0030*/ 	.short	0x0003
        /*0032*/ 	.short	0x0014
        /*0034*/ 	.byte	0x00, 0xf0, 0x11, 0x00


	//----- nvinfo : EIATTR_KPARAM_INFO
	.align		4
.L_312:
        /*0038*/ 	.byte	0x04, 0x17
        /*003a*/ 	.short	(.L_314 - .L_313)
.L_313:
        /*003c*/ 	.word	0x00000000
        /*0040*/ 	.short	0x0002
        /*0042*/ 	.short	0x0010
        /*0044*/ 	.byte	0x00, 0xf0, 0x11, 0x00


	//----- nvinfo : EIATTR_KPARAM_INFO
	.align		4
.L_314:
        /*0048*/ 	.byte	0x04, 0x17
        /*004a*/ 	.short	(.L_316 - .L_315)
.L_315:
        /*004c*/ 	.word	0x00000000
        /*0050*/ 	.short	0x0001
        /*0052*/ 	.short	0x0008
        /*0054*/ 	.byte	0x00, 0xf5, 0x21, 0x00


	//----- nvinfo : EIATTR_KPARAM_INFO
	.align		4
.L_316:
        /*0058*/ 	.byte	0x04, 0x17
        /*005a*/ 	.short	(.L_318 - .L_317)
.L_317:
        /*005c*/ 	.word	0x00000000
        /*0060*/ 	.short	0x0000
        /*0062*/ 	.short	0x0000
        /*0064*/ 	.byte	0x00, 0xf5, 0x21, 0x00


	//----- nvinfo : EIATTR_SPARSE_MMA_MASK
	.align		4
.L_318:
        /*0068*/ 	.byte	0x03, 0x50
        /*006a*/ 	.short	0x0000


	//----- nvinfo : EIATTR_MAXREG_COUNT
	.align		4
        /*006c*/ 	.byte	0x03, 0x1b
        /*006e*/ 	.short	0x00ff


	//----- nvinfo : EIATTR_MERCURY_ISA_VERSION
	.align		4
        /*0070*/ 	.byte	0x03, 0x5f
        /*0072*/ 	.short	0x0101


	//----- nvinfo : EIATTR_VRC_CTA_INIT_COUNT
	.align		4
        /*0074*/ 	.byte	0x02, 0x4a
	.zero		1
	.zero		1


	//----- nvinfo : EIATTR_EXIT_INSTR_OFFSETS
	.align		4
        /*0078*/ 	.byte	0x04, 0x1c
        /*007a*/ 	.short	(.L_320 - .L_319)


	//   ....[0]....
.L_319:
        /*007c*/ 	.word	0x00000110


	//   ....[1]....
        /*0080*/ 	.word	0x000004f0


	//----- nvinfo : EIATTR_CRS_STACK_SIZE
	.align		4
.L_320:
        /*0084*/ 	.byte	0x04, 0x1e
        /*0086*/ 	.short	(.L_322 - .L_321)
.L_321:
        /*0088*/ 	.word	0x00000000


	//----- nvinfo : EIATTR_CBANK_PARAM_SIZE
	.align		4
.L_322:
        /*008c*/ 	.byte	0x03, 0x19
        /*008e*/ 	.short	0x0020


	//----- nvinfo : EIATTR_PARAM_CBANK
	.align		4
        /*0090*/ 	.byte	0x04, 0x0a
        /*0092*/ 	.short	(.L_324 - .L_323)
	.align		4
.L_323:
        /*0094*/ 	.word	index@(.nv.constant0._Z6divphiP6float2S0_fiii)
        /*0098*/ 	.short	0x0380
        /*009a*/ 	.short	0x0020


	//----- nvinfo : EIATTR_SW_WAR
	.align		4
.L_324:
        /*009c*/ 	.byte	0x04, 0x36
        /*009e*/ 	.short	(.L_326 - .L_325)
.L_325:
        /*00a0*/ 	.word	0x00000008
.L_326:


//--------------------- .nv.callgraph             --------------------------
	.section	.nv.callgraph,"",@"SHT_CUDA_CALLGRAPH"
	.align	4
	.sectionentsize	8
	.align		4
        /*0000*/ 	.word	0x00000000
	.align		4
        /*0004*/ 	.word	0xffffffff
	.align		4
        /*0008*/ 	.word	0x00000000
	.align		4
        /*000c*/ 	.word	0xfffffffe
	.align		4
        /*0010*/ 	.word	0x00000000
	.align		4
        /*0014*/ 	.word	0xfffffffd
	.align		4
        /*0018*/ 	.word	0x00000000
	.align		4
        /*001c*/ 	.word	0xfffffffc


//--------------------- .nv.constant4             --------------------------
	.section	.nv.constant4,"a",@progbits
	.align	8
	.align		8
.nv.constant4:
        /*0000*/ 	.dword	__cudart_i2opi_f


//--------------------- .text._Z11applyfilterP6float2iii --------------------------
	.section	.text._Z11applyfilterP6float2iii,"ax",@progbits
	.align	128
        .global         _Z11applyfilterP6float2iii
        .type           _Z11applyfilterP6float2iii,@function
        .size           _Z11applyfilterP6float2iii,(.L_x_169 - _Z11applyfilterP6float2iii)
        .other          _Z11applyfilterP6float2iii,@"STO_CUDA_ENTRY STV_DEFAULT"
_Z11applyfilterP6float2iii:
.text._Z11applyfilterP6float2iii:
[----:B------:R-:W0:Y:S01]  /*0000*/  LDC R1, c[0x0][0x37c] ;  /* 0x0000df00ff017b82 */ /* 0x000e220000000800 */
[----:B------:R-:W1:Y:S01]  /*0010*/  S2R R2, SR_CTAID.Y ;  /* 0x0000000000027919 */ /* 0x000e620000002600 */
[----:B------:R-:W2:Y:S01]  /*0020*/  LDCU UR4, c[0x0][0x360] ;  /* 0x00006c00ff0477ac */ /* 0x000ea20008000800 */
[----:B0-----:R-:W-:Y:S01]  /*0030*/  VIADD R1, R1, 0xffffffe0 ;  /* 0xffffffe001017836 */ /* 0x001fe20000000000 */
[----:B------:R-:W1:Y:S01]  /*0040*/  S2R R3, SR_TID.Y ;  /* 0x0000000000037919 */ /* 0x000e620000002200 */
[----:B------:R-:W1:Y:S01]  /*0050*/  LDCU UR5, c[0x0][0x364] ;  /* 0x00006c80ff0577ac */ /* 0x000e620008000800 */
[----:B------:R-:W2:Y:S01]  /*0060*/  S2R R5, SR_CTAID.X ;  /* 0x0000000000057919 */ /* 0x000ea20000002500 */
[----:B------:R-:W0:Y:S01]  /*0070*/  LDCU.64 UR8, c[0x0][0x388] ;  /* 0x00007100ff0877ac */ /* 0x000e220008000a00 */
[----:B------:R-:W2:Y:S01]  /*0080*/  S2R R0, SR_TID.X ;  /* 0x0000000000007919 */ /* 0x000ea20000002100 */
[----:B------:R-:W3:Y:S01]  /*0090*/  LDCU UR6, c[0x0][0x368] ;  /* 0x00006d00ff0677ac */ /* 0x000ee20008000800 */
[----:B------:R-:W3:Y:S01]  /*00a0*/  S2R R4, SR_CTAID.Z ;  /* 0x0000000000047919 */ /* 0x000ee20000002700 */
[----:B------:R-:W4:Y:S01]  /*00b0*/  LDCU UR7, c[0x0][0x390] ;  /* 0x00007200ff0777ac */ /* 0x000f220008000800 */
[----:B------:R-:W3:Y:S01]  /*00c0*/  S2R R7, SR_TID.Z ;  /* 0x0000000000077919 */ /* 0x000ee20000002300 */
[----:B-1----:R-:W-:-:S05]  /*00d0*/  IMAD R2, R2, UR5, R3 ;  /* 0x0000000502027c24 */ /* 0x002fca000f8e0203 */
[----:B0-----:R-:W-:Y:S01]  /*00e0*/  ISETP.GE.AND P0, PT, R2, UR9, PT ;  /* 0x0000000902007c0c */ /* 0x001fe2000bf06270 */
[----:B--2---:R-:W-:-:S05]  /*00f0*/  IMAD R5, R5, UR4, R0 ;  /* 0x0000000405057c24 */ /* 0x004fca000f8e0200 */
[----:B------:R-:W-:Y:S01]  /*0100*/  ISETP.GE.OR P0, PT, R5, UR8, P0 ;  /* 0x0000000805007c0c */ /* 0x000fe20008706670 */
[----:B---3--:R-:W-:-:S05]  /*0110*/  IMAD R3, R4, UR6, R7 ;  /* 0x0000000604037c24 */ /* 0x008fca000f8e0207 */
[----:B----4-:R-:W-:-:S13]  /*0120*/  ISETP.GE.OR P0, PT, R3, UR7, P0 ;  /* 0x0000000703007c0c */ /* 0x010fda0008706670 */
[----:B------:R-:W-:Y:S05]  /*0130*/  @P0 EXIT ;  /* 0x000000000000094d */ /* 0x000fea0003800000 */
[----:B------:R-:W-:Y:S01]  /*0140*/  I2FP.F32.S32 R7, UR8 ;  /* 0x0000000800077c45 */ /* 0x000fe20008201400 */
[----:B------:R-:W-:Y:S01]  /*0150*/  ULEA.HI UR4, UR8, UR8, URZ, 0x1 ;  /* 0x0000000808047291 */ /* 0x000fe2000f8f08ff */
[----:B------:R-:W-:Y:S01]  /*0160*/  IMAD R2, R3, UR9, R2 ;  /* 0x0000000903027c24 */ /* 0x000fe2000f8e0202 */
[----:B------:R-:W-:Y:S01]  /*0170*/  BSSY.RECONVERGENT B0, `(.L_x_0) ;  /* 0x0000011000007945 */ /* 0x000fe20003800200 */
[----:B------:R-:W0:Y:S01]  /*0180*/  MUFU.RCP R4, R7 ;  /* 0x0000000700047308 */ /* 0x000e220000001000 */
[----:B------:R-:W-:-:S06]  /*0190*/  USHF.R.S32.HI UR4, URZ, 0x1, UR4 ;  /* 0x00000001ff047899 */ /* 0x000fcc0008011404 */
[----:B------:R-:W-:Y:S02]  /*01a0*/  VIADD R0, R5, -UR4 ;  /* 0x8000000405007c36 */ /* 0x000fe40008000000 */
[----:B------:R-:W-:-:S03]  /*01b0*/  IMAD R5, R2, UR8, R5 ;  /* 0x0000000802057c24 */ /* 0x000fc6000f8e0205 */
[----:B------:R-:W-:-:S04]  /*01c0*/  I2FP.F32.S32 R0, R0 ;  /* 0x0000000000007245 */ /* 0x000fc80000201400 */
[----:B------:R-:W1:Y:S01]  /*01d0*/  FCHK P0, R0, R7 ;  /* 0x0000000700007302 */ /* 0x000e620000000000 */
[----:B0-----:R-:W-:-:S04]  /*01e0*/  FFMA R9, -R7, R4, 1 ;  /* 0x3f80000007097423 */ /* 0x001fc80000000104 */
[----:B------:R-:W-:-:S04]  /*01f0*/  FFMA R9, R4, R9, R4 ;  /* 0x0000000904097223 */ /* 0x000fc80000000004 */
[----:B------:R-:W-:-:S04]  /*0200*/  FFMA R4, R0, R9, RZ ;  /* 0x0000000900047223 */ /* 0x000fc800000000ff */
[----:B------:R-:W-:-:S04]  /*0210*/  FFMA R11, -R7, R4, R0 ;  /* 0x00000004070b7223 */ /* 0x000fc80000000100 */
[----:B------:R-:W-:Y:S01]  /*0220*/  FFMA R11, R9, R11, R4 ;  /* 0x0000000b090b7223 */ /* 0x000fe20000000004 */
[----:B-1----:R-:W-:Y:S06]  /*0230*/  @!P0 BRA `(.L_x_1) ;  /* 0x0000000000108947 */ /* 0x002fec0003800000 */
[----:B------:R-:W-:Y:S01]  /*0240*/  IMAD.MOV.U32 R3, RZ, RZ, R7 ;  /* 0x000000ffff037224 */ /* 0x000fe200078e0007 */
[----:B------:R-:W-:-:S07]  /*0250*/  MOV R2, 0x270 ;  /* 0x0000027000027802 */ /* 0x000fce0000000f00 */
[----:B------:R-:W-:Y:S05]  /*0260*/  CALL.REL.NOINC `($__internal_0_$__cuda_sm3x_div_rn_noftz_f32_slowpath) ;  /* 0x0000000400c87944 */ /* 0x000fea0003c00000 */
[----:B------:R-:W-:-:S07]  /*0270*/  IMAD.MOV.U32 R11, RZ, RZ, R0 ;  /* 0x000000ffff0b7224 */ /* 0x000fce00078e0000 */
.L_x_1:
[----:B------:R-:W-:Y:S05]  /*0280*/  BSYNC.RECONVERGENT B0 ;  /* 0x0000000000007941 */ /* 0x000fea0003800200 */
.L_x_0:
[----:B------:R-:W-:Y:S01]  /*0290*/  FSETP.NEU.AND P0, PT, R11, RZ, PT ;  /* 0x000000ff0b00720b */ /* 0x000fe20003f0d000 */
[----:B------:R-:W0:Y:S01]  /*02a0*/  LDCU.64 UR6, c[0x0][0x358] ;  /* 0x00006b00ff0677ac */ /* 0x000e220008000a00 */
[----:B------:R-:W-:Y:S01]  /*02b0*/  BSSY.RECONVERGENT B0, `(.L_x_2) ;  /* 0x0000066000007945 */ /* 0x000fe20003800200 */
[----:B------:R-:W-:-:S10]  /*02c0*/  IMAD.MOV.U32 R0, RZ, RZ, RZ ;  /* 0x000000ffff007224 */ /* 0x000fd400078e00ff */
[----:B------:R-:W-:Y:S05]  /*02d0*/  @!P0 BRA `(.L_x_3) ;  /* 0x00000004008c8947 */ /* 0x000fea0003800000 */
[C---:B------:R-:W-:Y:S01]  /*02e0*/  FMUL R0, R11.reuse, 0.63661974668502807617 ;  /* 0x3f22f9830b007820 */ /* 0x040fe20000400000 */
[----:B------:R-:W-:Y:S01]  /*02f0*/  FSETP.GE.AND P0, PT, |R11|, 105615, PT ;  /* 0x47ce47800b00780b */ /* 0x000fe20003f06200 */
[----:B------:R-:W-:Y:S04]  /*0300*/  BSSY.RECONVERGENT B1, `(.L_x_4) ;  /* 0x000003e000017945 */ /* 0x000fe80003800200 */
[----:B------:R-:W1:Y:S02]  /*0310*/  F2I.NTZ R0, R0 ;  /* 0x0000000000007305 */ /* 0x000e640000203100 */
[----:B-1----:R-:W-:-:S05]  /*0320*/  I2FP.F32.S32 R2, R0 ;  /* 0x0000000000027245 */ /* 0x002fca0000201400 */
[----:B------:R-:W-:-:S04]  /*0330*/  FFMA R3, R2, -1.5707962512969970703, R11 ;  /* 0xbfc90fda02037823 */ /* 0x000fc8000000000b */
[----:B------:R-:W-:-:S04]  /*0340*/  FFMA R3, R2, -7.5497894158615963534e-08, R3 ;  /* 0xb3a2216802037823 */ /* 0x000fc80000000003 */
[----:B------:R-:W-:Y:S01]  /*0350*/  FFMA R2, R2, -5.3903029534742383927e-15, R3 ;  /* 0xa7c234c502027823 */ /* 0x000fe20000000003 */
[----:B------:R-:W-:Y:S06]  /*0360*/  @!P0 BRA `(.L_x_5) ;  /* 0x0000000000dc8947 */ /* 0x000fec0003800000 */
[----:B------:R-:W-:-:S13]  /*0370*/  FSETP.NEU.AND P0, PT, |R11|, +INF , PT ;  /* 0x7f8000000b00780b */ /* 0x000fda0003f0d200 */
[----:B------:R-:W-:Y:S01]  /*0380*/  @!P0 FMUL R2, RZ, R11 ;  /* 0x0000000bff028220 */ /* 0x000fe20000400000 */
[----:B------:R-:W-:Y:S01]  /*0390*/  @!P0 IMAD.MOV.U32 R0, RZ, RZ, RZ ;  /* 0x000000ffff008224 */ /* 0x000fe200078e00ff */
[----:B------:R-:W-:Y:S06]  /*03a0*/  @!P0 BRA `(.L_x_5) ;  /* 0x0000000000cc8947 */ /* 0x000fec0003800000 */
[----:B------:R-:W-:Y:S01]  /*03b0*/  IMAD.SHL.U32 R2, R11, 0x100, RZ ;  /* 0x000001000b027824 */ /* 0x000fe200078e00ff */
[----:B------:R-:W1:Y:S01]  /*03c0*/  LDCU.64 UR8, c[0x4][URZ] ;  /* 0x01000000ff0877ac */ /* 0x000e620008000a00 */
[----:B------:R-:W-:Y:S02]  /*03d0*/  IMAD.MOV.U32 R6, RZ, RZ, RZ ;  /* 0x000000ffff067224 */ /* 0x000fe400078e00ff */
[----:B------:R-:W-:Y:S01]  /*03e0*/  IMAD.MOV.U32 R0, RZ, RZ, R1 ;  /* 0x000000ffff007224 */ /* 0x000fe200078e0001 */
[----:B------:R-:W-:Y:S01]  /*03f0*/  LOP3.LUT R15, R2, 0x80000000, RZ, 0xfc, !PT ;  /* 0x80000000020f7812 */ /* 0x000fe200078efcff */
[----:B------:R-:W-:Y:S01]  /*0400*/  UMOV UR5, URZ ;  /* 0x000000ff00057c82 */ /* 0x000fe20008000000 */
[----:B------:R-:W-:-:S05]  /*0410*/  UMOV UR4, URZ ;  /* 0x000000ff00047c82 */ /* 0x000fca0008000000 */
.L_x_6:
[----:B-1----:R-:W-:Y:S02]  /*0420*/  IMAD.U32 R8, RZ, RZ, UR8 ;  /* 0x00000008ff087e24 */ /* 0x002fe4000f8e00ff */
[----:B------:R-:W-:-:S05]  /*0430*/  IMAD.U32 R9, RZ, RZ, UR9 ;  /* 0x00000009ff097e24 */ /* 0x000fca000f8e00ff */
[----:B0-----:R-:W2:Y:S01]  /*0440*/  LDG.E.CONSTANT R2, desc[UR6][R8.64] ;  /* 0x0000000608027981 */ /* 0x001ea2000c1e9900 */
[----:B------:R-:W-:Y:S02]  /*0450*/  UIADD3 UR8, UP0, UPT, UR8, 0x4, URZ ;  /* 0x0000000408087890 */ /* 0x000fe4000ff1e0ff */
[----:B------:R-:W-:Y:S02]  /*0460*/  UIADD3 UR4, UPT, UPT, UR4, 0x1, URZ ;  /* 0x0000000104047890 */ /* 0x000fe4000fffe0ff */
[----:B------:R-:W-:Y:S02]  /*0470*/  UIADD3.X UR9, UPT, UPT, URZ, UR9, URZ, UP0, !UPT ;  /* 0x00000009ff097290 */ /* 0x000fe400087fe4ff */
[----:B------:R-:W-:Y:S01]  /*0480*/  UISETP.NE.AND UP0, UPT, UR4, 0x6, UPT ;  /* 0x000000060400788c */ /* 0x000fe2000bf05270 */
[----:B--2---:R-:W-:-:S03]  /*0490*/  IMAD.WIDE.U32 R2, R2, R15, RZ ;  /* 0x0000000f02027225 */ /* 0x004fc600078e00ff */
[----:B------:R-:W-:-:S04]  /*04a0*/  IADD3 R13, P0, PT, R2, R6, RZ ;  /* 0x00000006020d7210 */ /* 0x000fc80007f1e0ff */
[----:B------:R-:W-:Y:S01]  /*04b0*/  IADD3.X R6, PT, PT, R3, UR5, RZ, P0, !PT ;  /* 0x0000000503067c10 */ /* 0x000fe200087fe4ff */
[----:B------:R0:W-:Y:S02]  /*04c0*/  STL [R0], R13 ;  /* 0x0000000d00007387 */ /* 0x0001e40000100800 */
[----:B0-----:R-:W-:Y:S01]  /*04d0*/  VIADD R0, R0, 0x4 ;  /* 0x0000000400007836 */ /* 0x001fe20000000000 */
[----:B------:R-:W-:Y:S06]  /*04e0*/  BRA.U UP0, `(.L_x_6) ;  /* 0xfffffffd00cc7547 */ /* 0x000fec000b83ffff */
[----:B------:R-:W-:Y:S01]  /*04f0*/  SHF.R.U32.HI R4, RZ, 0x17, R11 ;  /* 0x00000017ff047819 */ /* 0x000fe2000001160b */
[----:B------:R1:W-:Y:S03]  /*0500*/  STL [R1+0x18], R6 ;  /* 0x0000180601007387 */ /* 0x0003e60000100800 */
[C---:B------:R-:W-:Y:S02]  /*0510*/  LOP3.LUT R0, R4.reuse, 0xe0, RZ, 0xc0, !PT ;  /* 0x000000e004007812 */ /* 0x040fe400078ec0ff */
[----:B------:R-:W-:-:S03]  /*0520*/  LOP3.LUT P0, RZ, R4, 0x1f, RZ, 0xc0, !PT ;  /* 0x0000001f04ff7812 */ /* 0x000fc6000780c0ff */
[----:B------:R-:W-:-:S05]  /*0530*/  VIADD R0, R0, 0xffffff80 ;  /* 0xffffff8000007836 */ /* 0x000fca0000000000 */
[----:B------:R-:W-:-:S05]  /*0540*/  SHF.R.U32.HI R0, RZ, 0x5, R0 ;  /* 0x00000005ff007819 */ /* 0x000fca0000011600 */
[----:B------:R-:W-:-:S05]  /*0550*/  IMAD R10, R0, -0x4, R1 ;  /* 0xfffffffc000a7824 */ /* 0x000fca00078e0201 */
[----:B------:R-:W2:Y:S04]  /*0560*/  LDL R0, [R10+0x18] ;  /* 0x000018000a007983 */ /* 0x000ea80000100800 */
[----:B------:R-:W2:Y:S04]  /*0570*/  LDL R3, [R10+0x14] ;  /* 0x000014000a037983 */ /* 0x000ea80000100800 */
[----:B------:R-:W3:Y:S01]  /*0580*/  @P0 LDL R2, [R10+0x10] ;  /* 0x000010000a020983 */ /* 0x000ee20000100800 */
[----:B------:R-:W-:Y:S01]  /*0590*/  LOP3.LUT R4, R4, 0x1f, RZ, 0xc0, !PT ;  /* 0x0000001f04047812 */ /* 0x000fe200078ec0ff */
[----:B------:R-:W-:Y:S01]  /*05a0*/  UMOV UR4, 0x54442d19 ;  /* 0x54442d1900047882 */ /* 0x000fe20000000000 */
[----:B------:R-:W-:-:S02]  /*05b0*/  UMOV UR5, 0x3bf921fb ;  /* 0x3bf921fb00057882 */ /* 0x000fc40000000000 */
[-C--:B--2---:R-:W-:Y:S02]  /*05c0*/  @P0 SHF.L.W.U32.HI R0, R3, R4.reuse, R0 ;  /* 0x0000000403000219 */ /* 0x084fe40000010e00 */
[----:B---3--:R-:W-:Y:S02]  /*05d0*/  @P0 SHF.L.W.U32.HI R3, R2, R4, R3 ;  /* 0x0000000402030219 */ /* 0x008fe40000010e03 */
[----:B------:R-:W-:Y:S02]  /*05e0*/  ISETP.GE.AND P0, PT, R11, RZ, PT ;  /* 0x000000ff0b00720c */ /* 0x000fe40003f06270 */
[C---:B------:R-:W-:Y:S01]  /*05f0*/  SHF.L.W.U32.HI R2, R3.reuse, 0x2, R0 ;  /* 0x0000000203027819 */ /* 0x040fe20000010e00 */
[----:B------:R-:W-:-:S03]  /*0600*/  IMAD.SHL.U32 R3, R3, 0x4, RZ ;  /* 0x0000000403037824 */ /* 0x000fc600078e00ff */
[----:B------:R-:W-:-:S04]  /*0610*/  SHF.R.S32.HI R4, RZ, 0x1f, R2 ;  /* 0x0000001fff047819 */ /* 0x000fc80000011402 */
[C---:B------:R-:W-:Y:S02]  /*0620*/  LOP3.LUT R8, R4.reuse, R3, RZ, 0x3c, !PT ;  /* 0x0000000304087212 */ /* 0x040fe400078e3cff */
[----:B------:R-:W-:Y:S02]  /*0630*/  LOP3.LUT R9, R4, R2, RZ, 0x3c, !PT ;  /* 0x0000000204097212 */ /* 0x000fe400078e3cff */
[----:B------:R-:W-:Y:S02]  /*0640*/  SHF.R.U32.HI R3, RZ, 0x1e, R0 ;  /* 0x0000001eff037819 */ /* 0x000fe40000011600 */
[C---:B------:R-:W-:Y:S02]  /*0650*/  LOP3.LUT R4, R2.reuse, R11, RZ, 0x3c, !PT ;  /* 0x0000000b02047212 */ /* 0x040fe400078e3cff */
[----:B------:R-:W0:Y:S01]  /*0660*/  I2F.F64.S64 R8, R8 ;  /* 0x0000000800087312 */ /* 0x000e220000301c00 */
[----:B------:R-:W-:Y:S02]  /*0670*/  LEA.HI R0, R2, R3, RZ, 0x1 ;  /* 0x0000000302007211 */ /* 0x000fe400078f08ff */
[----:B------:R-:W-:-:S03]  /*0680*/  ISETP.GE.AND P1, PT, R4, RZ, PT ;  /* 0x000000ff0400720c */ /* 0x000fc60003f26270 */
[----:B------:R-:W-:-:S04]  /*0690*/  IMAD.MOV R2, RZ, RZ, -R0 ;  /* 0x000000ffff027224 */ /* 0x000fc800078e0a00 */
[----:B------:R-:W-:Y:S01]  /*06a0*/  @!P0 IMAD.MOV.U32 R0, RZ, RZ, R2 ;  /* 0x000000ffff008224 */ /* 0x000fe200078e0002 */
[----:B0-----:R-:W-:-:S10]  /*06b0*/  DMUL R12, R8, UR4 ;  /* 0x00000004080c7c28 */ /* 0x001fd40008000000 */
[----:B------:R-:W0:Y:S02]  /*06c0*/  F2F.F32.F64 R12, R12 ;  /* 0x0000000c000c7310 */ /* 0x000e240000301000 */
[----:B01----:R-:W-:-:S07]  /*06d0*/  FSEL R2, -R12, R12, !P1 ;  /* 0x0000000c0c027208 */ /* 0x003fce0004800100 */
.L_x_5:
[----:B0-----:R-:W-:Y:S05]  /*06e0*/  BSYNC.RECONVERGENT B1 ;  /* 0x0000000000017941 */ /* 0x001fea0003800200 */
.L_x_4:
[----:B------:R-:W-:Y:S01]  /*06f0*/  LOP3.LUT R6, R0, 0x1, RZ, 0xc0, !PT ;  /* 0x0000000100067812 */ /* 0x000fe200078ec0ff */
[----:B------:R-:W-:Y:S02]  /*0700*/  IMAD.MOV.U32 R4, RZ, RZ, 0x37cbac00 ;  /* 0x37cbac00ff047424 */ /* 0x000fe400078e00ff */
[----:B------:R-:W-:Y:S01]  /*0710*/  FMUL R3, R2, R2 ;  /* 0x0000000202037220 */ /* 0x000fe20000400000 */
[----:B------:R-:W-:Y:S01]  /*0720*/  IMAD.MOV.U32 R9, RZ, RZ, 0x3effffff ;  /* 0x3effffffff097424 */ /* 0x000fe200078e00ff */
[----:B------:R-:W-:Y:S01]  /*0730*/  ISETP.NE.U32.AND P0, PT, R6, 0x1, PT ;  /* 0x000000010600780c */ /* 0x000fe20003f05070 */
[----:B------:R-:W-:Y:S02]  /*0740*/  IMAD.MOV.U32 R6, RZ, RZ, 0x3d2aaabb ;  /* 0x3d2aaabbff067424 */ /* 0x000fe400078e00ff */
[----:B------:R-:W-:Y:S01]  /*0750*/  FFMA R4, R3, R4, -0.0013887860113754868507 ;  /* 0xbab607ed03047423 */ /* 0x000fe20000000004 */
[----:B------:R-:W-:Y:S01]  /*0760*/  LOP3.LUT P1, RZ, R0, 0x2, RZ, 0xc0, !PT ;  /* 0x0000000200ff7812 */ /* 0x000fe2000782c0ff */
[----:B------:R-:W0:Y:S01]  /*0770*/  MUFU.RCP R8, R11 ;  /* 0x0000000b00087308 */ /* 0x000e220000001000 */
[----:B------:R-:W-:Y:S01]  /*0780*/  FSEL R9, -R9, -0.16666662693023681641, !P0 ;  /* 0xbe2aaaa809097808 */ /* 0x000fe20004000100 */
[----:B------:R-:W-:Y:S01]  /*0790*/  FMUL.M4 R7, R7, |R11| ;  /* 0x4000000b07077220 */ /* 0x000fe20000600000 */
[----:B------:R-:W-:Y:S01]  /*07a0*/  FSEL R4, R4, -0.00019574658654164522886, !P0 ;  /* 0xb94d415304047808 */ /* 0x000fe20004000000 */
[----:B------:R-:W-:Y:S01]  /*07b0*/  BSSY.RECONVERGENT B1, `(.L_x_7) ;  /* 0x0000014000017945 */ /* 0x000fe20003800200 */
[----:B------:R-:W-:-:S02]  /*07c0*/  FSEL R6, R6, 0.0083327032625675201416, !P0 ;  /* 0x3c0885e406067808 */ /* 0x000fc40004000000 */
[----:B------:R-:W-:-:S03]  /*07d0*/  FSEL R0, R2, 1, P0 ;  /* 0x3f80000002007808 */ /* 0x000fc60000000000 */
[----:B------:R-:W-:-:S04]  /*07e0*/  FFMA R4, R3, R4, R6 ;  /* 0x0000000403047223 */ /* 0x000fc80000000006 */
[C---:B------:R-:W-:Y:S01]  /*07f0*/  FFMA R4, R3.reuse, R4, R9 ;  /* 0x0000000403047223 */ /* 0x040fe20000000009 */
[----:B------:R-:W-:-:S04]  /*0800*/  FFMA R3, R3, R0, RZ ;  /* 0x0000000003037223 */ /* 0x000fc800000000ff */
[----:B------:R-:W-:Y:S01]  /*0810*/  FFMA R0, R3, R4, R0 ;  /* 0x0000000403007223 */ /* 0x000fe20000000000 */
[----:B0-----:R-:W-:-:S03]  /*0820*/  FFMA R3, R8, -R11, 1 ;  /* 0x3f80000008037423 */ /* 0x001fc6000000080b */
[----:B------:R-:W-:Y:S01]  /*0830*/  @P1 FADD R0, RZ, -R0 ;  /* 0x80000000ff001221 */ /* 0x000fe20000000000 */
[----:B------:R-:W-:-:S03]  /*0840*/  FFMA R3, R8, R3, R8 ;  /* 0x0000000308037223 */ /* 0x000fc60000000008 */
[----:B------:R-:W-:-:S04]  /*0850*/  FMUL R0, R0, R7 ;  /* 0x0000000700007220 */ /* 0x000fc80000400000 */
[----:B------:R-:W0:Y:S01]  /*0860*/  FCHK P0, R0, R11 ;  /* 0x0000000b00007302 */ /* 0x000e220000000000 */
[----:B------:R-:W-:-:S04]  /*0870*/  FFMA R2, R0, R3, RZ ;  /* 0x0000000300027223 */ /* 0x000fc800000000ff */
[----:B------:R-:W-:-:S04]  /*0880*/  FFMA R4, R2, -R11, R0 ;  /* 0x8000000b02047223 */ /* 0x000fc80000000000 */
[----:B------:R-:W-:Y:S01]  /*0890*/  FFMA R2, R3, R4, R2 ;  /* 0x0000000403027223 */ /* 0x000fe20000000002 */
[----:B0-----:R-:W-:Y:S06]  /*08a0*/  @!P0 BRA `(.L_x_8) ;  /* 0x0000000000108947 */ /* 0x001fec0003800000 */
[----:B------:R-:W-:Y:S02]  /*08b0*/  MOV R3, R11 ;  /* 0x0000000b00037202 */ /* 0x000fe40000000f00 */
[----:B------:R-:W-:-:S07]  /*08c0*/  MOV R2, 0x8e0 ;  /* 0x000008e000027802 */ /* 0x000fce0000000f00 */
[----:B------:R-:W-:Y:S05]  /*08d0*/  CALL.REL.NOINC `($__internal_0_$__cuda_sm3x_div_rn_noftz_f32_slowpath) ;  /* 0x00000000002c7944 */ /* 0x000fea0003c00000 */
[----:B------:R-:W-:-:S07]  /*08e0*/  IMAD.MOV.U32 R2, RZ, RZ, R0 ;  /* 0x000000ffff027224 */ /* 0x000fce00078e0000 */
.L_x_8:
[----:B------:R-:W-:Y:S05]  /*08f0*/  BSYNC.RECONVERGENT B1 ;  /* 0x0000000000017941 */ /* 0x000fea0003800200 */
.L_x_7:
[----:B------:R-:W-:-:S07]  /*0900*/  IMAD.MOV.U32 R0, RZ, RZ, R2 ;  /* 0x000000ffff007224 */ /* 0x000fce00078e0002 */
.L_x_3:
[----:B0-----:R-:W-:Y:S05]  /*0910*/  BSYNC.RECONVERGENT B0 ;  /* 0x0000000000007941 */ /* 0x001fea0003800200 */
.L_x_2:
[----:B------:R-:W0:Y:S02]  /*0920*/  LDC.64 R2, c[0x0][0x380] ;  /* 0x0000e000ff027b82 */ /* 0x000e240000000a00 */
[----:B0-----:R-:W-:-:S05]  /*0930*/  IMAD.WIDE R2, R5, 0x8, R2 ;  /* 0x0000000805027825 */ /* 0x001fca00078e0202 */
[----:B------:R-:W2:Y:S02]  /*0940*/  LDG.E.64 R4, desc[UR6][R2.64] ;  /* 0x0000000602047981 */ /* 0x000ea4000c1e1b00 */
[-C--:B--2---:R-:W-:Y:S01]  /*0950*/  FMUL R4, R4, R0.reuse ;  /* 0x0000000004047220 */ /* 0x084fe20000400000 */
[----:B------:R-:W-:-:S05]  /*0960*/  FMUL R5, R5, R0 ;  /* 0x0000000005057220 */ /* 0x000fca0000400000 */
[----:B------:R-:W-:Y:S01]  /*0970*/  STG.E.64 desc[UR6][R2.64], R4 ;  /* 0x0000000402007986 */ /* 0x000fe2000c101b06 */
[----:B------:R-:W-:Y:S05]  /*0980*/  EXIT ;  /* 0x000000000000794d */ /* 0x000fea0003800000 */
        .weak           $__internal_0_$__cuda_sm3x_div_rn_noftz_f32_slowpath
        .type           $__internal_0_$__cuda_sm3x_div_rn_noftz_f32_slowpath,@function
        .size           $__internal_0_$__cuda_sm3x_div_rn_noftz_f32_slowpath,(.L_x_169 - $__internal_0_$__cuda_sm3x_div_rn_noftz_f32_slowpath)
$__internal_0_$__cuda_sm3x_div_rn_noftz_f32_slowpath:
[----:B------:R-:W-:Y:S01]  /*0990*/  SHF.R.U32.HI R6, RZ, 0x17, R3 ;  /* 0x00000017ff067819 */ /* 0x000fe20000011603 */
[----:B------:R-:W-:Y:S01]  /*09a0*/  BSSY.RECONVERGENT B2, `(.L_x_9) ;  /* 0x0000062000027945 */ /* 0x000fe20003800200 */
[----:B------:R-:W-:Y:S02]  /*09b0*/  SHF.R.U32.HI R4, RZ, 0x17, R0 ;  /* 0x00000017ff047819 */ /* 0x000fe40000011600 */
[----:B------:R-:W-:Y:S02]  /*09c0*/  LOP3.LUT R12, R6, 0xff, RZ, 0xc0, !PT ;  /* 0x000000ff060c7812 */ /* 0x000fe400078ec0ff */
[----:B------:R-:W-:-:S03]  /*09d0*/  LOP3.LUT R10, R4, 0xff, RZ, 0xc0, !PT ;  /* 0x000000ff040a7812 */ /* 0x000fc600078ec0ff */
[----:B------:R-:W-:Y:S02]  /*09e0*/  VIADD R8, R12, 0xffffffff ;  /* 0xffffffff0c087836 */ /* 0x000fe40000000000 */
[----:B------:R-:W-:-:S03]  /*09f0*/  VIADD R6, R10, 0xffffffff ;  /* 0xffffffff0a067836 */ /* 0x000fc60000000000 */
[----:B------:R-:W-:-:S04]  /*0a00*/  ISETP.GT.U32.AND P0, PT, R8, 0xfd, PT ;  /* 0x000000fd0800780c */ /* 0x000fc80003f04070 */
[----:B------:R-:W-:-:S13]  /*0a10*/  ISETP.GT.U32.OR P0, PT, R6, 0xfd, P0 ;  /* 0x000000fd0600780c */ /* 0x000fda0000704470 */
[----:B------:R-:W-:Y:S01]  /*0a20*/  @!P0 IMAD.MOV.U32 R4, RZ, RZ, RZ ;  /* 0x000000ffff048224 */ /* 0x000fe200078e00ff */
[----:B------:R-:W-:Y:S06]  /*0a30*/  @!P0 BRA `(.L_x_10) ;  /* 0x00000000005c8947 */ /* 0x000fec0003800000 */
[----:B------:R-:W-:Y:S02]  /*0a40*/  FSETP.GTU.FTZ.AND P0, PT, |R0|, +INF , PT ;  /* 0x7f8000000000780b */ /* 0x000fe40003f1c200 */
[----:B------:R-:W-:-:S04]  /*0a50*/  FSETP.GTU.FTZ.AND P1, PT, |R3|, +INF , PT ;  /* 0x7f8000000300780b */ /* 0x000fc80003f3c200 */
[----:B------:R-:W-:-:S13]  /*0a60*/  PLOP3.LUT P0, PT, P0, P1, PT, 0xf8, 0x8f ;  /* 0x00000000008f781c */ /* 0x000fda0000703f70 */
[----:B------:R-:W-:Y:S05]  /*0a70*/  @P0 BRA `(.L_x_11) ;  /* 0x00000004004c0947 */ /* 0x000fea0003800000 */
[----:B------:R-:W-:-:S13]  /*0a80*/  LOP3.LUT P0, RZ, R3, 0x7fffffff, R0, 0xc8, !PT ;  /* 0x7fffffff03ff7812 */ /* 0x000fda000780c800 */
[----:B------:R-:W-:Y:S05]  /*0a90*/  @!P0 BRA `(.L_x_12) ;  /* 0x00000004003c8947 */ /* 0x000fea0003800000 */
[C---:B------:R-:W-:Y:S02]  /*0aa0*/  FSETP.NEU.FTZ.AND P2, PT, |R0|.reuse, +INF , PT ;  /* 0x7f8000000000780b */ /* 0x040fe40003f5d200 */
[----:B------:R-:W-:Y:S02]  /*0ab0*/  FSETP.NEU.FTZ.AND P1, PT, |R3|, +INF , PT ;  /* 0x7f8000000300780b */ /* 0x000fe40003f3d200 */
[----:B------:R-:W-:-:S11]  /*0ac0*/  FSETP.NEU.FTZ.AND P0, PT, |R0|, +INF , PT ;  /* 0x7f8000000000780b */ /* 0x000fd60003f1d200 */
[----:B------:R-:W-:Y:S05]  /*0ad0*/  @!P1 BRA !P2, `(.L_x_12) ;  /* 0x00000004002c9947 */ /* 0x000fea0005000000 */
[----:B------:R-:W-:-:S04]  /*0ae0*/  LOP3.LUT P2, RZ, R0, 0x7fffffff, RZ, 0xc0, !PT ;  /* 0x7fffffff00ff7812 */ /* 0x000fc8000784c0ff */
[----:B------:R-:W-:-:S13]  /*0af0*/  PLOP3.LUT P1, PT, P1, P2, PT, 0x2f, 0xf2 ;  /* 0x0000000000f2781c */ /* 0x000fda0000f24577 */
[----:B------:R-:W-:Y:S05]  /*0b00*/  @P1 BRA `(.L_x_13) ;  /* 0x0000000400181947 */ /* 0x000fea0003800000 */
[----:B------:R-:W-:-:S04]  /*0b10*/  LOP3.LUT P1, RZ, R3, 0x7fffffff, RZ, 0xc0, !PT ;  /* 0x7fffffff03ff7812 */ /* 0x000fc8000782c0ff */
[----:B------:R-:W-:-:S13]  /*0b20*/  PLOP3.LUT P0, PT, P0, P1, PT, 0x2f, 0xf2 ;  /* 0x0000000000f2781c */ /* 0x000fda0000702577 */
[----:B------:R-:W-:Y:S05]  /*0b30*/  @P0 BRA `(.L_x_14) ;  /* 0x0000000400000947 */ /* 0x000fea0003800000 */
[----:B------:R-:W-:Y:S02]  /*0b40*/  ISETP.GE.AND P0, PT, R6, RZ, PT ;  /* 0x000000ff0600720c */ /* 0x000fe40003f06270 */
[----:B------:R-:W-:-:S11]  /*0b50*/  ISETP.GE.AND P1, PT, R8, RZ, PT ;  /* 0x000000ff0800720c */ /* 0x000fd60003f26270 */
[----:B------:R-:W-:Y:S02]  /*0b60*/  @P0 IMAD.MOV.U32 R4, RZ, RZ, RZ ;  /* 0x000000ffff040224 */ /* 0x000fe400078e00ff */
[----:B------:R-:W-:Y:S01]  /*0b70*/  @!P0 FFMA R0, R0, 1.84467440737095516160e+19, RZ ;  /* 0x5f80000000008823 */ /* 0x000fe200000000ff */
[----:B------:R-:W-:Y:S02]  /*0b80*/  @!P0 IMAD.MOV.U32 R4, RZ, RZ, -0x40 ;  /* 0xffffffc0ff048424 */ /* 0x000fe400078e00ff */
[----:B------:R-:W-:Y:S02]  /*0b90*/  @!P1 FFMA R3, R3, 1.84467440737095516160e+19, RZ ;  /* 0x5f80000003039823 */ /* 0x000fe400000000ff */
[----:B------:R-:W-:-:S07]  /*0ba0*/  @!P1 VIADD R4, R4, 0x40 ;  /* 0x0000004004049836 */ /* 0x000fce0000000000 */
.L_x_10:
[----:B------:R-:W-:Y:S01]  /*0bb0*/  LEA R6, R12, 0xc0800000, 0x17 ;  /* 0xc08000000c067811 */ /* 0x000fe200078eb8ff */
[----:B------:R-:W-:Y:S04]  /*0bc0*/  BSSY.RECONVERGENT B3, `(.L_x_15) ;  /* 0x0000036000037945 */ /* 0x000fe80003800200 */
[----:B------:R-:W-:Y:S01]  /*0bd0*/  IMAD.IADD R6, R3, 0x1, -R6 ;  /* 0x0000000103067824 */ /* 0x000fe200078e0a06 */
[----:B------:R-:W-:-:S03]  /*0be0*/  IADD3 R3, PT, PT, R10, -0x7f, RZ ;  /* 0xffffff810a037810 */ /* 0x000fc60007ffe0ff */
[----:B------:R-:W0:Y:S01]  /*0bf0*/  MUFU.RCP R8, R6 ;  /* 0x0000000600087308 */ /* 0x000e220000001000 */
[----:B------:R-:W-:Y:S01]  /*0c00*/  FADD.FTZ R9, -R6, -RZ ;  /* 0x800000ff06097221 */ /* 0x000fe20000010100 */
[----:B------:R-:W-:-:S03]  /*0c10*/  IMAD R0, R3, -0x800000, R0 ;  /* 0xff80000003007824 */ /* 0x000fc600078e0200 */
[----:B0-----:R-:W-:-:S04]  /*0c20*/  FFMA R11, R8, R9, 1 ;  /* 0x3f800000080b7423 */ /* 0x001fc80000000009 */
[----:B------:R-:W-:-:S04]  /*0c30*/  FFMA R13, R8, R11, R8 ;  /* 0x0000000b080d7223 */ /* 0x000fc80000000008 */
[----:B------:R-:W-:-:S04]  /*0c40*/  FFMA R8, R0, R13, RZ ;  /* 0x0000000d00087223 */ /* 0x000fc800000000ff */
[----:B------:R-:W-:-:S04]  /*0c50*/  FFMA R11, R9, R8, R0 ;  /* 0x00000008090b7223 */ /* 0x000fc80000000000 */
[----:B------:R-:W-:-:S04]  /*0c60*/  FFMA R8, R13, R11, R8 ;  /* 0x0000000b0d087223 */ /* 0x000fc80000000008 */
[----:B------:R-:W-:Y:S01]  /*0c70*/  FFMA R11, R9, R8, R0 ;  /* 0x00000008090b7223 */ /* 0x000fe20000000000 */
[----:B------:R-:W-:-:S03]  /*0c80*/  IADD3 R9, PT, PT, R3, 0x7f, -R12 ;  /* 0x0000007f03097810 */ /* 0x000fc60007ffe80c */
[----:B------:R-:W-:Y:S02]  /*0c90*/  FFMA R0, R13, R11, R8 ;  /* 0x0000000b0d007223 */ /* 0x000fe40000000008 */
[----:B------:R-:W-:-:S03]  /*0ca0*/  IMAD.IADD R9, R9, 0x1, R4 ;  /* 0x0000000109097824 */ /* 0x000fc600078e0204 */
[----:B------:R-:W-:-:S04]  /*0cb0*/  SHF.R.U32.HI R3, RZ, 0x17, R0 ;  /* 0x00000017ff037819 */ /* 0x000fc80000011600 */
[----:B------:R-:W-:-:S05]  /*0cc0*/  LOP3.LUT R3, R3, 0xff, RZ, 0xc0, !PT ;  /* 0x000000ff03037812 */ /* 0x000fca00078ec0ff */
[----:B------:R-:W-:-:S04]  /*0cd0*/  IMAD.IADD R10, R3, 0x1, R9 ;  /* 0x00000001030a7824 */ /* 0x000fc800078e0209 */
[----:B------:R-:W-:-:S05]  /*0ce0*/  VIADD R3, R10, 0xffffffff ;  /* 0xffffffff0a037836 */ /* 0x000fca0000000000 */
[----:B------:R-:W-:-:S13]  /*0cf0*/  ISETP.GE.U32.AND P0, PT, R3, 0xfe, PT ;  /* 0x000000fe0300780c */ /* 0x000fda0003f06070 */
[----:B------:R-:W-:Y:S05]  /*0d00*/  @!P0 BRA `(.L_x_16) ;  /* 0x0000000000808947 */ /* 0x000fea0003800000 */
[----:B------:R-:W-:-:S13]  /*0d10*/  ISETP.GT.AND P0, PT, R10, 0xfe, PT ;  /* 0x000000fe0a00780c */ /* 0x000fda0003f04270 */
[----:B------:R-:W-:Y:S05]  /*0d20*/  @P0 BRA `(.L_x_17) ;  /* 0x00000000006c0947 */ /* 0x000fea0003800000 */
[----:B------:R-:W-:-:S13]  /*0d30*/  ISETP.GE.AND P0, PT, R10, 0x1, PT ;  /* 0x000000010a00780c */ /* 0x000fda0003f06270 */
[----:B------:R-:W-:Y:S05]  /*0d40*/  @P0 BRA `(.L_x_18) ;  /* 0x0000000000740947 */ /* 0x000fea0003800000 */
[----:B------:R-:W-:Y:S02]  /*0d50*/  ISETP.GE.AND P0, PT, R10, -0x18, PT ;  /* 0xffffffe80a00780c */ /* 0x000fe40003f06270 */
[----:B------:R-:W-:-:S11]  /*0d60*/  LOP3.LUT R0, R0, 0x80000000, RZ, 0xc0, !PT ;  /* 0x8000000000007812 */ /* 0x000fd600078ec0ff */
[----:B------:R-:W-:Y:S05]  /*0d70*/  @!P0 BRA `(.L_x_18) ;  /* 0x0000000000688947 */ /* 0x000fea0003800000 */
[CCC-:B------:R-:W-:Y:S01]  /*0d80*/  FFMA.RZ R3, R13.reuse, R11.reuse, R8.reuse ;  /* 0x0000000b0d037223 */ /* 0x1c0fe2000000c008 */
[C---:B------:R-:W-:Y:S02]  /*0d90*/  VIADD R9, R10.reuse, 0x20 ;  /* 0x000000200a097836 */ /* 0x040fe40000000000 */
[-CC-:B------:R-:W-:Y:S01]  /*0da0*/  FFMA.RM R4, R13, R11.reuse, R8.reuse ;  /* 0x0000000b0d047223 */ /* 0x180fe20000004008 */
[C---:B------:R-:W-:Y:S02]  /*0db0*/  ISETP.NE.AND P2, PT, R10.reuse, RZ, PT ;  /* 0x000000ff0a00720c */ /* 0x040fe40003f45270 */
[----:B------:R-:W-:Y:S01]  /*0dc0*/  LOP3.LUT R6, R3, 0x7fffff, RZ, 0xc0, !PT ;  /* 0x007fffff03067812 */ /* 0x000fe200078ec0ff */
[----:B------:R-:W-:Y:S01]  /*0dd0*/  FFMA.RP R3, R13, R11, R8 ;  /* 0x0000000b0d037223 */ /* 0x000fe20000008008 */
[----:B------:R-:W-:Y:S01]  /*0de0*/  IMAD.MOV R8, RZ, RZ, -R10 ;  /* 0x000000ffff087224 */ /* 0x000fe200078e0a0a */
[----:B------:R-:W-:Y:S02]  /*0df0*/  ISETP.NE.AND P1, PT, R10, RZ, PT ;  /* 0x000000ff0a00720c */ /* 0x000fe40003f25270 */
[----:B------:R-:W-:-:S02]  /*0e00*/  LOP3.LUT R6, R6, 0x800000, RZ, 0xfc, !PT ;  /* 0x0080000006067812 */ /* 0x000fc400078efcff */
[----:B------:R-:W-:Y:S02]  /*0e10*/  FSETP.NEU.FTZ.AND P0, PT, R3, R4, PT ;  /* 0x000000040300720b */ /* 0x000fe40003f1d000 */
[----:B------:R-:W-:Y:S02]  /*0e20*/  SHF.L.U32 R9, R6, R9, RZ ;  /* 0x0000000906097219 */ /* 0x000fe400000006ff */
[----:B------:R-:W-:Y:S02]  /*0e30*/  SEL R3, R8, RZ, P2 ;  /* 0x000000ff08037207 */ /* 0x000fe40001000000 */
[----:B------:R-:W-:Y:S02]  /*0e40*/  ISETP.NE.AND P1, PT, R9, RZ, P1 ;  /* 0x000000ff0900720c */ /* 0x000fe40000f25270 */
[----:B------:R-:W-:Y:S02]  /*0e50*/  SHF.R.U32.HI R3, RZ, R3, R6 ;  /* 0x00000003ff037219 */ /* 0x000fe40000011606 */
[----:B------:R-:W-:-:S02]  /*0e60*/  PLOP3.LUT P0, PT, P0, P1, PT, 0xf8, 0x8f ;  /* 0x00000000008f781c */ /* 0x000fc40000703f70 */
[----:B------:R-:W-:Y:S02]  /*0e70*/  SHF.R.U32.HI R9, RZ, 0x1, R3 ;  /* 0x00000001ff097819 */ /* 0x000fe40000011603 */
[----:B------:R-:W-:-:S04]  /*0e80*/  SEL R4, RZ, 0x1, !P0 ;  /* 0x00000001ff047807 */ /* 0x000fc80004000000 */
[----:B------:R-:W-:-:S04]  /*0e90*/  LOP3.LUT R4, R4, 0x1, R9, 0xf8, !PT ;  /* 0x0000000104047812 */ /* 0x000fc800078ef809 */
[----:B------:R-:W-:-:S05]  /*0ea0*/  LOP3.LUT R4, R4, R3, RZ, 0xc0, !PT ;  /* 0x0000000304047212 */ /* 0x000fca00078ec0ff */
[----:B------:R-:W-:-:S05]  /*0eb0*/  IMAD.IADD R9, R9, 0x1, R4 ;  /* 0x0000000109097824 */ /* 0x000fca00078e0204 */
[----:B------:R-:W-:Y:S01]  /*0ec0*/  LOP3.LUT R0, R9, R0, RZ, 0xfc, !PT ;  /* 0x0000000009007212 */ /* 0x000fe200078efcff */
[----:B------:R-:W-:Y:S06]  /*0ed0*/  BRA `(.L_x_18) ;  /* 0x0000000000107947 */ /* 0x000fec0003800000 */
.L_x_17:
[----:B------:R-:W-:-:S04]  /*0ee0*/  LOP3.LUT R0, R0, 0x80000000, RZ, 0xc0, !PT ;  /* 0x8000000000007812 */ /* 0x000fc800078ec0ff */
[----:B------:R-:W-:Y:S01]  /*0ef0*/  LOP3.LUT R0, R0, 0x7f800000, RZ, 0xfc, !PT ;  /* 0x7f80000000007812 */ /* 0x000fe200078efcff */
[----:B------:R-:W-:Y:S06]  /*0f00*/  BRA `(.L_x_18) ;  /* 0x0000000000047947 */ /* 0x000fec0003800000 */
.L_x_16:
[----:B------:R-:W-:-:S07]  /*0f10*/  IMAD R0, R9, 0x800000, R0 ;  /* 0x0080000009007824 */ /* 0x000fce00078e0200 */
.L_x_18:
[----:B------:R-:W-:Y:S05]  /*0f20*/  BSYNC.RECONVERGENT B3 ;  /* 0x0000000000037941 */ /* 0x000fea0003800200 */
.L_x_15:
[----:B------:R-:W-:Y:S05]  /*0f30*/  BRA `(.L_x_19) ;  /* 0x0000000000207947 */ /* 0x000fea0003800000 */
.L_x_14:
[----:B------:R-:W-:-:S04]  /*0f40*/  LOP3.LUT R0, R3, 0x80000000, R0, 0x48, !PT ;  /* 0x8000000003007812 */ /* 0x000fc800078e4800 */
[----:B------:R-:W-:Y:S01]  /*0f50*/  LOP3.LUT R0, R0, 0x7f800000, RZ, 0xfc, !PT ;  /* 0x7f80000000007812 */ /* 0x000fe200078efcff */
[----:B------:R-:W-:Y:S06]  /*0f60*/  BRA `(.L_x_19) ;  /* 0x0000000000147947 */ /* 0x000fec0003800000 */
.L_x_13:
[----:B------:R-:W-:Y:S01]  /*0f70*/  LOP3.LUT R0, R3, 0x80000000, R0, 0x48, !PT ;  /* 0x8000000003007812 */ /* 0x000fe200078e4800 */
[----:B------:R-:W-:Y:S06]  /*0f80*/  BRA `(.L_x_19) ;  /* 0x00000000000c7947 */ /* 0x000fec0003800000 */
.L_x_12:
[----:B------:R-:W0:Y:S01]  /*0f90*/  MUFU.RSQ R0, -QNAN ;  /* 0xffc0000000007908 */ /* 0x000e220000001400 */
[----:B------:R-:W-:Y:S05]  /*0fa0*/  BRA `(.L_x_19) ;  /* 0x0000000000047947 */ /* 0x000fea0003800000 */
.L_x_11:
[----:B------:R-:W-:-:S07]  /*0fb0*/  FADD.FTZ R0, R0, R3 ;  /* 0x0000000300007221 */ /* 0x000fce0000010000 */
.L_x_19:
[----:B------:R-:W-:Y:S05]  /*0fc0*/  BSYNC.RECONVERGENT B2 ;  /* 0x0000000000027941 */ /* 0x000fea0003800200 */
.L_x_9:
[----:B------:R-:W-:-:S04]  /*0fd0*/  IMAD.MOV.U32 R3, RZ, RZ, 0x0 ;  /* 0x00000000ff037424 */ /* 0x000fc800078e00ff */
[----:B0-----:R-:W-:Y:S05]  /*0fe0*/  RET.REL.NODEC R2 `(_Z11applyfilterP6float2iii) ;  /* 0xfffffff002047950 */ /* 0x001fea0003c3ffff */
.L_x_20:
[----:B------:R-:W-:-:S00]  /*0ff0*/  BRA `(.L_x_20) ;  /* 0xfffffffc00fc7947 */ /* 0x000fc0000383ffff */
[----:B------:R-:W-:-:S00]  /*1000*/  NOP ;  /* 0x0000000000007918 */ /* 0x000fc00000000000 */
[----:B------:R-:W-:-:S00]  /*1010*/  NOP ;  /* 0x0000000000007918 */ /* 0x000fc00000000000 */
[----:B------:R-:W-:-:S00]  /*1020*/  NOP ;  /* 0x0000000000007918 */ /* 0x000fc00000000000 */
[----:B------:R-:W-:-:S00]  /*1030*/  NOP ;  /* 0x0000000000007918 */ /* 0x000fc00000000000 */
[----:B------:R-:W-:-:S00]  /*1040*/  NOP ;  /* 0x0000000000007918 */ /* 0x000fc00000000000 */
[----:B------:R-:W-:-:S00]  /*1050*/  NOP ;  /* 0x0000000000007918 */ /* 0x000fc00000000000 */
[----:B------:R-:W-:-:S00]  /*1060*/  NOP ;  /* 0x0000000000007918 */ /* 0x000fc00000000000 */
[----:B------:R-:W-:-:S00]  /*1070*/  NOP ;  /* 0x0000000000007918 */ /* 0x000fc00000000000 */
.L_x_169:


//--------------------- .text._Z4mulrP6float2fiii --------------------------
	.section	.text._Z4mulrP6float2fiii,"ax",@progbits
	.align	128
        .global         _Z4mulrP6float2fiii
        .type           _Z4mulrP6float2fiii,@function
        .size           _Z4mulrP6float2fiii,(.L_x_179 - _Z4mulrP6float2fiii)
        .other          _Z4mulrP6float2fiii,@"STO_CUDA_ENTRY STV_DEFAULT"
_Z4mulrP6float2fiii:
.text._Z4mulrP6float2fiii:
[----:B------:R-:W-:Y:S01]  /*0000*/  LDC R1, c[0x0][0x37c] ;  /* 0x0000df00ff017b82 */ /* 0x000fe20000000800 */
[----:B------:R-:W0:Y:S01]  /*0010*/  S2R R4, SR_CTAID.Y ;  /* 0x0000000000047919 */ /* 0x000e220000002600 */
[----:B------:R-:W1:Y:S01]  /*0020*/  LDCU UR4, c[0x0][0x360] ;  /* 0x00006c00ff0477ac */ /* 0x000e620008000800 */
[----:B------:R-:W0:Y:S01]  /*0030*/  S2R R5, SR_TID.Y ;  /* 0x0000000000057919 */ /* 0x000e220000002200 */
[----:B------:R-:W0:Y:S01]  /*0040*/  LDCU UR5, c[0x0][0x364] ;  /* 0x00006c80ff0577ac */ /* 0x000e220008000800 */
[----:B------:R-:W1:Y:S01]  /*0050*/  S2R R0, SR_CTAID.X ;  /* 0x0000000000007919 */ /* 0x000e620000002500 */
[----:B------:R-:W2:Y:S01]  /*0060*/  LDCU.64 UR8, c[0x0][0x390] ;  /* 0x00007200ff0877ac */ /* 0x000ea20008000a00 */
[----:B------:R-:W1:Y:S01]  /*0070*/  S2R R3, SR_TID.X ;  /* 0x0000000000037919 */ /* 0x000e620000002100 */
[----:B------:R-:W3:Y:S01]  /*0080*/  LDCU UR6, c[0x0][0x368] ;  /* 0x00006d00ff0677ac */ /* 0x000ee20008000800 */
[----:B------:R-:W3:Y:S01]  /*0090*/  S2R R2, SR_CTAID.Z ;  /* 0x0000000000027919 */ /* 0x000ee20000002700 */
[----:B------:R-:W4:Y:S01]  /*00a0*/  LDCU UR7, c[0x0][0x38c] ;  /* 0x00007180ff0777ac */ /* 0x000f220008000800 */
[----:B------:R-:W3:Y:S01]  /*00b0*/  S2R R7, SR_TID.Z ;  /* 0x0000000000077919 */ /* 0x000ee20000002300 */
[----:B0-----:R-:W-:-:S05]  /*00c0*/  IMAD R4, R4, UR5, R5 ;  /* 0x0000000504047c24 */ /* 0x001fca000f8e0205 */
[----:B--2---:R-:W-:Y:S01]  /*00d0*/  ISETP.GE.AND P0, PT, R4, UR8, PT ;  /* 0x0000000804007c0c */ /* 0x004fe2000bf06270 */
[----:B-1----:R-:W-:-:S05]  /*00e0*/  IMAD R0, R0, UR4, R3 ;  /* 0x0000000400007c24 */ /* 0x002fca000f8e0203 */
[----:B----4-:R-:W-:Y:S01]  /*00f0*/  ISETP.GE.OR P0, PT, R0, UR7, P0 ;  /* 0x0000000700007c0c */ /* 0x010fe20008706670 */
[----:B---3--:R-:W-:-:S05]  /*0100*/  IMAD R5, R2, UR6, R7 ;  /* 0x0000000602057c24 */ /* 0x008fca000f8e0207 */
[----:B------:R-:W-:-:S13]  /*0110*/  ISETP.GE.OR P0, PT, R5, UR9, P0 ;  /* 0x0000000905007c0c */ /* 0x000fda0008706670 */
[----:B------:R-:W-:Y:S05]  /*0120*/  @P0 EXIT ;  /* 0x000000000000094d */ /* 0x000fea0003800000 */
[----:B------:R-:W0:Y:S01]  /*0130*/  LDC.64 R2, c[0x0][0x380] ;  /* 0x0000e000ff027b82 */ /* 0x000e220000000a00 */
[----:B------:R-:W1:Y:S01]  /*0140*/  LDCU.64 UR4, c[0x0][0x358] ;  /* 0x00006b00ff0477ac */ /* 0x000e620008000a00 */
[----:B------:R-:W-:Y:S01]  /*0150*/  IMAD R5, R5, UR8, R4 ;  /* 0x0000000805057c24 */ /* 0x000fe2000f8e0204 */
[----:B------:R-:W2:Y:S03]  /*0160*/  LDCU UR6, c[0x0][0x388] ;  /* 0x00007100ff0677ac */ /* 0x000ea60008000800 */
[----:B------:R-:W-:-:S04]  /*0170*/  IMAD R5, R5, UR7, R0 ;  /* 0x0000000705057c24 */ /* 0x000fc8000f8e0200 */
[----:B0-----:R-:W-:-:S05]  /*0180*/  IMAD.WIDE R2, R5, 0x8, R2 ;  /* 0x0000000805027825 */ /* 0x001fca00078e0202 */
[----:B-1----:R-:W2:Y:S02]  /*0190*/  LDG.E.64 R4, desc[UR4][R2.64] ;  /* 0x0000000402047981 */ /* 0x002ea4000c1e1b00 */
[----:B--2---:R-:W-:Y:S01]  /*01a0*/  FMUL R4, R4, UR6 ;  /* 0x0000000604047c20 */ /* 0x004fe20008400000 */
[----:B------:R-:W-:-:S05]  /*01b0*/  FMUL R5, R5, UR6 ;  /* 0x0000000605057c20 */ /* 0x000fca0008400000 */
[----:B------:R-:W-:Y:S01]  /*01c0*/  STG.E.64 desc[UR4][R2.64], R4 ;  /* 0x0000000402007986 */ /* 0x000fe2000c101b04 */
[----:B------:R-:W-:Y:S05]  /*01d0*/  EXIT ;  /* 0x000000000000794d */ /* 0x000fea0003800000 */
.L_x_21:
        /* <DEDUP_REMOVED lines=10> */
.L_x_179:


//--------------------- .text._Z4circP6float2fii  --------------------------
	.section	.text._Z4circP6float2fii,"ax",@progbits
	.align	128
        .global         _Z4circP6float2fii
        .type           _Z4circP6float2fii,@function
        .size           _Z4circP6float2fii,(.L_x_170 - _Z4circP6float2fii)
        .other          _Z4circP6float2fii,@"STO_CUDA_ENTRY STV_DEFAULT"
_Z4circP6float2fii:
.text._Z4circP6float2fii:
[----:B------:R-:W-:Y:S01]  /*0000*/  LDC R1, c[0x0][0x37c] ;  /* 0x0000df00ff017b82 */ /* 0x000fe20000000800 */
[----:B------:R-:W0:Y:S01]  /*0010*/  S2R R4, SR_CTAID.X ;  /* 0x0000000000047919 */ /* 0x000e220000002500 */
[----:B------:R-:W0:Y:S01]  /*0020*/  LDCU UR4, c[0x0][0x360] ;  /* 0x00006c00ff0477ac */ /* 0x000e220008000800 */
[----:B------:R-:W0:Y:S01]  /*0030*/  S2R R3, SR_TID.X ;  /* 0x0000000000037919 */ /* 0x000e220000002100 */
[----:B------:R-:W1:Y:S01]  /*0040*/  LDCU UR5, c[0x0][0x364] ;  /* 0x00006c80ff0577ac */ /* 0x000e620008000800 */
[----:B------:R-:W1:Y:S01]  /*0050*/  S2R R5, SR_CTAID.Y ;  /* 0x0000000000057919 */ /* 0x000e620000002600 */
[----:B------:R-:W2:Y:S01]  /*0060*/  LDCU UR6, c[0x0][0x368] ;  /* 0x00006d00ff0677ac */ /* 0x000ea20008000800 */
[----:B------:R-:W1:Y:S01]  /*0070*/  S2R R0, SR_TID.Y ;  /* 0x0000000000007919 */ /* 0x000e620000002200 */
[----:B------:R-:W3:Y:S01]  /*0080*/  LDCU UR7, c[0x0][0x390] ;  /* 0x00007200ff0777ac */ /* 0x000ee20008000800 */
[----:B------:R-:W2:Y:S01]  /*0090*/  S2R R2, SR_CTAID.Z ;  /* 0x0000000000027919 */ /* 0x000ea20000002700 */
[----:B------:R-:W4:Y:S01]  /*00a0*/  LDCU UR8, c[0x0][0x38c] ;  /* 0x00007180ff0877ac */ /* 0x000f220008000800 */
[----:B------:R-:W2:Y:S01]  /*00b0*/  S2R R7, SR_TID.Z ;  /* 0x0000000000077919 */ /* 0x000ea20000002300 */
[----:B0-----:R-:W-:-:S02]  /*00c0*/  IMAD R4, R4, UR4, R3 ;  /* 0x0000000404047c24 */ /* 0x001fc4000f8e0203 */
[----:B-1----:R-:W-:-:S05]  /*00d0*/  IMAD R5, R5, UR5, R0 ;  /* 0x0000000505057c24 */ /* 0x002fca000f8e0200 */
[----:B------:R-:W-:Y:S01]  /*00e0*/  VIMNMX R0, PT, PT, R4, R5, !PT ;  /* 0x0000000504007248 */ /* 0x000fe20007fe0100 */
[----:B--2---:R-:W-:-:S05]  /*00f0*/  IMAD R2, R2, UR6, R7 ;  /* 0x0000000602027c24 */ /* 0x004fca000f8e0207 */
[----:B---3--:R-:W-:-:S04]  /*0100*/  ISETP.GE.AND P0, PT, R2, UR7, PT ;  /* 0x0000000702007c0c */ /* 0x008fc8000bf06270 */
[----:B----4-:R-:W-:-:S13]  /*0110*/  ISETP.GE.OR P0, PT, R0, UR8, P0 ;  /* 0x0000000800007c0c */ /* 0x010fda0008706670 */
[----:B------:R-:W-:Y:S05]  /*0120*/  @P0 EXIT ;  /* 0x000000000000094d */ /* 0x000fea0003800000 */
[----:B------:R-:W-:Y:S01]  /*0130*/  I2FP.F32.U32 R3, UR8 ;  /* 0x0000000800037c45 */ /* 0x000fe20008201000 */
[----:B------:R-:W-:Y:S01]  /*0140*/  USHF.R.U32.HI UR4, URZ, 0x1, UR8 ;  /* 0x00000001ff047899 */ /* 0x000fe20008011608 */
[----:B------:R-:W-:Y:S02]  /*0150*/  BSSY.RECONVERGENT B0, `(.L_x_22) ;  /* 0x0000010000007945 */ /* 0x000fe40003800200 */
[----:B------:R-:W0:Y:S03]  /*0160*/  MUFU.RCP R6, R3 ;  /* 0x0000000300067308 */ /* 0x000e260000001000 */
[----:B------:R-:W-:-:S05]  /*0170*/  VIADD R0, R4, -UR4 ;  /* 0x8000000404007c36 */ /* 0x000fca0008000000 */
[----:B------:R-:W-:-:S04]  /*0180*/  I2FP.F32.S32 R0, R0 ;  /* 0x0000000000007245 */ /* 0x000fc80000201400 */
[----:B------:R-:W1:Y:S01]  /*0190*/  FCHK P0, R0, R3 ;  /* 0x0000000300007302 */ /* 0x000e620000000000 */
[----:B0-----:R-:W-:-:S04]  /*01a0*/  FFMA R7, -R3, R6, 1 ;  /* 0x3f80000003077423 */ /* 0x001fc80000000106 */
[----:B------:R-:W-:Y:S01]  /*01b0*/  FFMA R9, R6, R7, R6 ;  /* 0x0000000706097223 */ /* 0x000fe20000000006 */
[----:B------:R-:W-:-:S03]  /*01c0*/  IMAD R7, R2, UR8, R5 ;  /* 0x0000000802077c24 */ /* 0x000fc6000f8e0205 */
[----:B------:R-:W-:Y:S01]  /*01d0*/  FFMA R6, R0, R9, RZ ;  /* 0x0000000900067223 */ /* 0x000fe200000000ff */
[----:B------:R-:W-:-:S03]  /*01e0*/  IMAD R4, R7, UR8, R4 ;  /* 0x0000000807047c24 */ /* 0x000fc6000f8e0204 */
[----:B------:R-:W-:-:S04]  /*01f0*/  FFMA R2, -R3, R6, R0 ;  /* 0x0000000603027223 */ /* 0x000fc80000000100 */
[----:B------:R-:W-:Y:S01]  /*0200*/  FFMA R2, R9, R2, R6 ;  /* 0x0000000209027223 */ /* 0x000fe20000000006 */
[----:B-1----:R-:W-:Y:S06]  /*0210*/  @!P0 BRA `(.L_x_23) ;  /* 0x00000000000c8947 */ /* 0x002fec0003800000 */
[----:B------:R-:W-:-:S07]  /*0220*/  MOV R6, 0x240 ;  /* 0x0000024000067802 */ /* 0x000fce0000000f00 */
[----:B------:R-:W-:Y:S05]  /*0230*/  CALL.REL.NOINC `($__internal_1_$__cuda_sm3x_div_rn_noftz_f32_slowpath) ;  /* 0x0000000000807944 */ /* 0x000fea0003c00000 */
[----:B------:R-:W-:-:S07]  /*0240*/  IMAD.MOV.U32 R2, RZ, RZ, R0 ;  /* 0x000000ffff027224 */ /* 0x000fce00078e0000 */
.L_x_23:
[----:B------:R-:W-:Y:S05]  /*0250*/  BSYNC.RECONVERGENT B0 ;  /* 0x0000000000007941 */ /* 0x000fea0003800200 */
.L_x_22:
[----:B------:R-:W0:Y:S01]  /*0260*/  MUFU.RCP R0, R3 ;  /* 0x0000000300007308 */ /* 0x000e220000001000 */
[----:B------:R-:W-:Y:S01]  /*0270*/  VIADD R5, R5, -UR4 ;  /* 0x8000000405057c36 */ /* 0x000fe20008000000 */
[----:B------:R-:W1:Y:S01]  /*0280*/  LDCU.64 UR4, c[0x0][0x358] ;  /* 0x00006b00ff0477ac */ /* 0x000e620008000a00 */
[----:B------:R-:W-:Y:S03]  /*0290*/  BSSY.RECONVERGENT B0, `(.L_x_24) ;  /* 0x000000c000007945 */ /* 0x000fe60003800200 */
[----:B------:R-:W-:-:S04]  /*02a0*/  I2FP.F32.S32 R6, R5 ;  /* 0x0000000500067245 */ /* 0x000fc80000201400 */
[----:B------:R-:W2:Y:S01]  /*02b0*/  FCHK P0, R6, R3 ;  /* 0x0000000306007302 */ /* 0x000ea20000000000 */
[----:B0-----:R-:W-:-:S04]  /*02c0*/  FFMA R7, -R3, R0, 1 ;  /* 0x3f80000003077423 */ /* 0x001fc80000000100 */
[----:B------:R-:W-:-:S04]  /*02d0*/  FFMA R0, R0, R7, R0 ;  /* 0x0000000700007223 */ /* 0x000fc80000000000 */
[----:B------:R-:W-:-:S04]  /*02e0*/  FFMA R5, R0, R6, RZ ;  /* 0x0000000600057223 */ /* 0x000fc800000000ff */
[----:B------:R-:W-:-:S04]  /*02f0*/  FFMA R8, -R3, R5, R6 ;  /* 0x0000000503087223 */ /* 0x000fc80000000106 */
[----:B------:R-:W-:Y:S01]  /*0300*/  FFMA R0, R0, R8, R5 ;  /* 0x0000000800007223 */ /* 0x000fe20000000005 */
[----:B-12---:R-:W-:Y:S06]  /*0310*/  @!P0 BRA `(.L_x_25) ;  /* 0x00000000000c8947 */ /* 0x006fec0003800000 */
[----:B------:R-:W-:Y:S01]  /*0320*/  IMAD.MOV.U32 R0, RZ, RZ, R6 ;  /* 0x000000ffff007224 */ /* 0x000fe200078e0006 */
[----:B------:R-:W-:-:S07]  /*0330*/  MOV R6, 0x350 ;  /* 0x0000035000067802 */ /* 0x000fce0000000f00 */
[----:B------:R-:W-:Y:S05]  /*0340*/  CALL.REL.NOINC `($__internal_1_$__cuda_sm3x_div_rn_noftz_f32_slowpath) ;  /* 0x00000000003c7944 */ /* 0x000fea0003c00000 */
.L_x_25:
[----:B------:R-:W-:Y:S05]  /*0350*/  BSYNC.RECONVERGENT B0 ;  /* 0x0000000000007941 */ /* 0x000fea0003800200 */
.L_x_24:
[----:B------:R-:W0:Y:S02]  /*0360*/  LDC.64 R6, c[0x0][0x380] ;  /* 0x0000e000ff067b82 */ /* 0x000e240000000a00 */
[----:B0-----:R-:W-:-:S06]  /*0370*/  IMAD.WIDE R4, R4, 0x8, R6 ;  /* 0x0000000804047825 */ /* 0x001fcc00078e0206 */
[----:B------:R-:W0:Y:S01]  /*0380*/  LDC R7, c[0x0][0x388] ;  /* 0x0000e200ff077b82 */ /* 0x000e220000000800 */
[----:B------:R-:W2:Y:S01]  /*0390*/  LDG.E.64 R8, desc[UR4][R4.64] ;  /* 0x0000000404087981 */ /* 0x000ea2000c1e1b00 */
[----:B------:R-:W-:-:S04]  /*03a0*/  FMUL R3, R0, 4 ;  /* 0x4080000000037820 */ /* 0x000fc80000400000 */
[----:B------:R-:W-:Y:S01]  /*03b0*/  FMUL R0, R3, R0 ;  /* 0x0000000003007220 */ /* 0x000fe20000400000 */
[----:B------:R-:W-:-:S04]  /*03c0*/  FMUL R3, R2, 4 ;  /* 0x4080000002037820 */ /* 0x000fc80000400000 */
[----:B------:R-:W-:Y:S01]  /*03d0*/  FFMA R0, R3, R2, R0 ;  /* 0x0000000203007223 */ /* 0x000fe20000000000 */
[----:B0-----:R-:W-:-:S05]  /*03e0*/  FADD R7, -R7, 1 ;  /* 0x3f80000007077421 */ /* 0x001fca0000000100 */
[----:B------:R-:W-:-:S05]  /*03f0*/  FSET.BF.LT.AND R0, R0, R7, PT ;  /* 0x000000070000720a */ /* 0x000fca0003801000 */
[C---:B--2---:R-:W-:Y:S01]  /*0400*/  FMUL R8, R0.reuse, R8 ;  /* 0x0000000800087220 */ /* 0x044fe20000400000 */
[----:B------:R-:W-:-:S05]  /*0410*/  FMUL R9, R0, R9 ;  /* 0x0000000900097220 */ /* 0x000fca0000400000 */
[----:B------:R-:W-:Y:S01]  /*0420*/  STG.E.64 desc[UR4][R4.64], R8 ;  /* 0x0000000804007986 */ /* 0x000fe2000c101b04 */
[----:B------:R-:W-:Y:S05]  /*0430*/  EXIT ;  /* 0x000000000000794d */ /* 0x000fea0003800000 */
        .weak           $__internal_1_$__cuda_sm3x_div_rn_noftz_f32_slowpath
        .type           $__internal_1_$__cuda_sm3x_div_rn_noftz_f32_slowpath,@function
        .size           $__internal_1_$__cuda_sm3x_div_rn_noftz_f32_slowpath,(.L_x_170 - $__internal_1_$__cuda_sm3x_div_rn_noftz_f32_slowpath)
$__internal_1_$__cuda_sm3x_div_rn_noftz_f32_slowpath:
[--C-:B------:R-:W-:Y:S01]  /*0440*/  SHF.R.U32.HI R8, RZ, 0x17, R3.reuse ;  /* 0x00000017ff087819 */ /* 0x100fe20000011603 */
[----:B------:R-:W-:Y:S01]  /*0450*/  BSSY.RECONVERGENT B1, `(.L_x_26) ;  /* 0x0000063000017945 */ /* 0x000fe20003800200 */
[----:B------:R-:W-:Y:S02]  /*0460*/  SHF.R.U32.HI R7, RZ, 0x17, R0 ;  /* 0x00000017ff077819 */ /* 0x000fe40000011600 */
[----:B------:R-:W-:Y:S02]  /*0470*/  LOP3.LUT R14, R8, 0xff, RZ, 0xc0, !PT ;  /* 0x000000ff080e7812 */ /* 0x000fe400078ec0ff */
[----:B------:R-:W-:Y:S01]  /*0480*/  LOP3.LUT R12, R7, 0xff, RZ, 0xc0, !PT ;  /* 0x000000ff070c7812 */ /* 0x000fe200078ec0ff */
[----:B------:R-:W-:Y:S02]  /*0490*/  IMAD.MOV.U32 R7, RZ, RZ, R3 ;  /* 0x000000ffff077224 */ /* 0x000fe400078e0003 */
        /* <DEDUP_REMOVED lines=27> */
[----:B------:R-:W-:-:S03]  /*0650*/  @!P1 FFMA R7, R3, 1.84467440737095516160e+19, RZ ;  /* 0x5f80000003079823 */ /* 0x000fc600000000ff */
[----:B------:R-:W-:-:S07]  /*0660*/  @!P1 IADD3 R8, PT, PT, R8, 0x40, RZ ;  /* 0x0000004008089810 */ /* 0x000fce0007ffe0ff */
.L_x_27:
[----:B------:R-:W-:Y:S01]  /*0670*/  LEA R10, R14, 0xc0800000, 0x17 ;  /* 0xc08000000e0a7811 */ /* 0x000fe200078eb8ff */
[----:B------:R-:W-:Y:S04]  /*0680*/  BSSY.RECONVERGENT B2, `(.L_x_32) ;  /* 0x0000036000027945 */ /* 0x000fe80003800200 */
[----:B------:R-:W-:Y:S02]  /*0690*/  IMAD.IADD R10, R7, 0x1, -R10 ;  /* 0x00000001070a7824 */ /* 0x000fe400078e0a0a */
[----:B------:R-:W-:Y:S02]  /*06a0*/  VIADD R7, R12, 0xffffff81 ;  /* 0xffffff810c077836 */ /* 0x000fe40000000000 */
[----:B------:R-:W0:Y:S01]  /*06b0*/  MUFU.RCP R9, R10 ;  /* 0x0000000a00097308 */ /* 0x000e220000001000 */
[----:B------:R-:W-:Y:S01]  /*06c0*/  FADD.FTZ R11, -R10, -RZ ;  /* 0x800000ff0a0b7221 */ /* 0x000fe20000010100 */
[----:B------:R-:W-:-:S03]  /*06d0*/  IMAD R0, R7, -0x800000, R0 ;  /* 0xff80000007007824 */ /* 0x000fc600078e0200 */
[----:B0-----:R-:W-:-:S04]  /*06e0*/  FFMA R12, R9, R11, 1 ;  /* 0x3f800000090c7423 */ /* 0x001fc8000000000b */
[----:B------:R-:W-:-:S04]  /*06f0*/  FFMA R16, R9, R12, R9 ;  /* 0x0000000c09107223 */ /* 0x000fc80000000009 */
[----:B------:R-:W-:-:S04]  /*0700*/  FFMA R9, R0, R16, RZ ;  /* 0x0000001000097223 */ /* 0x000fc800000000ff */
[----:B------:R-:W-:-:S04]  /*0710*/  FFMA R12, R11, R9, R0 ;  /* 0x000000090b0c7223 */ /* 0x000fc80000000000 */
[----:B------:R-:W-:Y:S01]  /*0720*/  FFMA R13, R16, R12, R9 ;  /* 0x0000000c100d7223 */ /* 0x000fe20000000009 */
[----:B------:R-:W-:-:S03]  /*0730*/  IADD3 R9, PT, PT, R7, 0x7f, -R14 ;  /* 0x0000007f07097810 */ /* 0x000fc60007ffe80e */
[----:B------:R-:W-:Y:S02]  /*0740*/  FFMA R12, R11, R13, R0 ;  /* 0x0000000d0b0c7223 */ /* 0x000fe40000000000 */
[----:B------:R-:W-:Y:S02]  /*0750*/  IMAD.IADD R9, R9, 0x1, R8 ;  /* 0x0000000109097824 */ /* 0x000fe400078e0208 */
[----:B------:R-:W-:-:S05]  /*0760*/  FFMA R0, R16, R12, R13 ;  /* 0x0000000c10007223 */ /* 0x000fca000000000d */
        /* <DEDUP_REMOVED lines=14> */
[C---:B------:R-:W-:Y:S01]  /*0850*/  IADD3 R10, PT, PT, R11.reuse, 0x20, RZ ;  /* 0x000000200b0a7810 */ /* 0x040fe20007ffe0ff */
[CCC-:B------:R-:W-:Y:S01]  /*0860*/  FFMA.RM R8, R16.reuse, R12.reuse, R13.reuse ;  /* 0x0000000c10087223 */ /* 0x1c0fe2000000400d */
[----:B------:R-:W-:Y:S02]  /*0870*/  ISETP.NE.AND P2, PT, R11, RZ, PT ;  /* 0x000000ff0b00720c */ /* 0x000fe40003f45270 */
[----:B------:R-:W-:Y:S01]  /*0880*/  LOP3.LUT R9, R7, 0x7fffff, RZ, 0xc0, !PT ;  /* 0x007fffff07097812 */ /* 0x000fe200078ec0ff */
[----:B------:R-:W-:Y:S01]  /*0890*/  FFMA.RP R7, R16, R12, R13 ;  /* 0x0000000c10077223 */ /* 0x000fe2000000800d */
[----:B------:R-:W-:Y:S01]  /*08a0*/  ISETP.NE.AND P1, PT, R11, RZ, PT ;  /* 0x000000ff0b00720c */ /* 0x000fe20003f25270 */
[----:B------:R-:W-:Y:S01]  /*08b0*/  IMAD.MOV R11, RZ, RZ, -R11 ;  /* 0x000000ffff0b7224 */ /* 0x000fe200078e0a0b */
[----:B------:R-:W-:Y:S02]  /*08c0*/  LOP3.LUT R9, R9, 0x800000, RZ, 0xfc, !PT ;  /* 0x0080000009097812 */ /* 0x000fe400078efcff */
[----:B------:R-:W-:-:S02]  /*08d0*/  FSETP.NEU.FTZ.AND P0, PT, R7, R8, PT ;  /* 0x000000080700720b */ /* 0x000fc40003f1d000 */
[----:B------:R-:W-:Y:S02]  /*08e0*/  SHF.L.U32 R10, R9, R10, RZ ;  /* 0x0000000a090a7219 */ /* 0x000fe400000006ff */
[----:B------:R-:W-:Y:S02]  /*08f0*/  SEL R8, R11, RZ, P2 ;  /* 0x000000ff0b087207 */ /* 0x000fe40001000000 */
[----:B------:R-:W-:Y:S02]  /*0900*/  ISETP.NE.AND P1, PT, R10, RZ, P1 ;  /* 0x000000ff0a00720c */ /* 0x000fe40000f25270 */
[----:B------:R-:W-:Y:S02]  /*0910*/  SHF.R.U32.HI R8, RZ, R8, R9 ;  /* 0x00000008ff087219 */ /* 0x000fe40000011609 */
[----:B------:R-:W-:Y:S02]  /*0920*/  PLOP3.LUT P0, PT, P0, P1, PT, 0xf8, 0x8f ;  /* 0x00000000008f781c */ /* 0x000fe40000703f70 */
[----:B------:R-:W-:-:S02]  /*0930*/  SHF.R.U32.HI R10, RZ, 0x1, R8 ;  /* 0x00000001ff0a7819 */ /* 0x000fc40000011608 */
[----:B------:R-:W-:-:S04]  /*0940*/  SEL R7, RZ, 0x1, !P0 ;  /* 0x00000001ff077807 */ /* 0x000fc80004000000 */
[----:B------:R-:W-:-:S04]  /*0950*/  LOP3.LUT R7, R7, 0x1, R10, 0xf8, !PT ;  /* 0x0000000107077812 */ /* 0x000fc800078ef80a */
[----:B------:R-:W-:-:S05]  /*0960*/  LOP3.LUT R7, R7, R8, RZ, 0xc0, !PT ;  /* 0x0000000807077212 */ /* 0x000fca00078ec0ff */
[----:B------:R-:W-:-:S05]  /*0970*/  IMAD.IADD R7, R10, 0x1, R7 ;  /* 0x000000010a077824 */ /* 0x000fca00078e0207 */
[----:B------:R-:W-:Y:S01]  /*0980*/  LOP3.LUT R0, R7, R0, RZ, 0xfc, !PT ;  /* 0x0000000007007212 */ /* 0x000fe200078efcff */
[----:B------:R-:W-:Y:S06]  /*0990*/  BRA `(.L_x_35) ;  /* 0x0000000000107947 */ /* 0x000fec0003800000 */
.L_x_34:
[----:B------:R-:W-:-:S04]  /*09a0*/  LOP3.LUT R0, R0, 0x80000000, RZ, 0xc0, !PT ;  /* 0x8000000000007812 */ /* 0x000fc800078ec0ff */
[----:B------:R-:W-:Y:S01]  /*09b0*/  LOP3.LUT R0, R0, 0x7f800000, RZ, 0xfc, !PT ;  /* 0x7f80000000007812 */ /* 0x000fe200078efcff */
[----:B------:R-:W-:Y:S06]  /*09c0*/  BRA `(.L_x_35) ;  /* 0x0000000000047947 */ /* 0x000fec0003800000 */
.L_x_33:
[----:B------:R-:W-:-:S07]  /*09d0*/  IMAD R0, R9, 0x800000, R0 ;  /* 0x0080000009007824 */ /* 0x000fce00078e0200 */
.L_x_35:
[----:B------:R-:W-:Y:S05]  /*09e0*/  BSYNC.RECONVERGENT B2 ;  /* 0x0000000000027941 */ /* 0x000fea0003800200 */
.L_x_32:
[----:B------:R-:W-:Y:S05]  /*09f0*/  BRA `(.L_x_36) ;  /* 0x0000000000207947 */ /* 0x000fea0003800000 */
.L_x_31:
[----:B------:R-:W-:-:S04]  /*0a00*/  LOP3.LUT R0, R7, 0x80000000, R0, 0x48, !PT ;  /* 0x8000000007007812 */ /* 0x000fc800078e4800 */
[----:B------:R-:W-:Y:S01]  /*0a10*/  LOP3.LUT R0, R0, 0x7f800000, RZ, 0xfc, !PT ;  /* 0x7f80000000007812 */ /* 0x000fe200078efcff */
[----:B------:R-:W-:Y:S06]  /*0a20*/  BRA `(.L_x_36) ;  /* 0x0000000000147947 */ /* 0x000fec0003800000 */
.L_x_30:
[----:B------:R-:W-:Y:S01]  /*0a30*/  LOP3.LUT R0, R7, 0x80000000, R0, 0x48, !PT ;  /* 0x8000000007007812 */ /* 0x000fe200078e4800 */
[----:B------:R-:W-:Y:S06]  /*0a40*/  BRA `(.L_x_36) ;  /* 0x00000000000c7947 */ /* 0x000fec0003800000 */
.L_x_29:
[----:B------:R-:W0:Y:S01]  /*0a50*/  MUFU.RSQ R0, -QNAN ;  /* 0xffc0000000007908 */ /* 0x000e220000001400 */
[----:B------:R-:W-:Y:S05]  /*0a60*/  BRA `(.L_x_36) ;  /* 0x0000000000047947 */ /* 0x000fea0003800000 */
.L_x_28:
[----:B------:R-:W-:-:S07]  /*0a70*/  FADD.FTZ R0, R0, R3 ;  /* 0x0000000300007221 */ /* 0x000fce0000010000 */
.L_x_36:
[----:B------:R-:W-:Y:S05]  /*0a80*/  BSYNC.RECONVERGENT B1 ;  /* 0x0000000000017941 */ /* 0x000fea0003800200 */
.L_x_26:
[----:B------:R-:W-:-:S04]  /*0a90*/  IMAD.MOV.U32 R7, RZ, RZ, 0x0 ;  /* 0x00000000ff077424 */ /* 0x000fc800078e00ff */
[----:B0-----:R-:W-:Y:S05]  /*0aa0*/  RET.REL.NODEC R6 `(_Z4circP6float2fii) ;  /* 0xfffffff406547950 */ /* 0x001fea0003c3ffff */
.L_x_37:
        /* <DEDUP_REMOVED lines=13> */
.L_x_170:


//--------------------- .text._Z7scatterP6float2S0_PfS1_ifiii --------------------------
	.section	.text._Z7scatterP6float2S0_PfS1_ifiii,"ax",@progbits
	.align	128
        .global         _Z7scatterP6float2S0_PfS1_ifiii
        .type           _Z7scatterP6float2S0_PfS1_ifiii,@function
        .size           _Z7scatterP6float2S0_PfS1_ifiii,(.L_x_172 - _Z7scatterP6float2S0_PfS1_ifiii)
        .other          _Z7scatterP6float2S0_PfS1_ifiii,@"STO_CUDA_ENTRY STV_DEFAULT"
_Z7scatterP6float2S0_PfS1_ifiii:
.text._Z7scatterP6float2S0_PfS1_ifiii:
        /* <DEDUP_REMOVED lines=15> */
[----:B------:R-:W-:Y:S01]  /*00f0*/  ISETP.GE.OR P0, PT, R0, UR6, P0 ;  /* 0x0000000600007c0c */ /* 0x000fe20008706670 */
[----:B---3--:R-:W-:-:S05]  /*0100*/  IMAD R11, R11, UR8, R4 ;  /* 0x000000080b0b7c24 */ /* 0x008fca000f8e0204 */
[----:B----4-:R-:W-:-:S13]  /*0110*/  ISETP.GE.OR P0, PT, R11, UR9, P0 ;  /* 0x000000090b007c0c */ /* 0x010fda0008706670 */
[----:B------:R-:W-:Y:S05]  /*0120*/  @P0 EXIT ;  /* 0x000000000000094d */ /* 0x000fea0003800000 */
[----:B------:R-:W0:Y:S01]  /*0130*/  LDCU UR4, c[0x0][0x3a0] ;  /* 0x00007400ff0477ac */ /* 0x000e220008000800 */
[----:B------:R-:W1:Y:S01]  /*0140*/  LDC.64 R16, c[0x0][0x388] ;  /* 0x0000e200ff107b82 */ /* 0x000e620000000a00 */
[----:B------:R-:W-:Y:S01]  /*0150*/  ISETP.NE.AND P0, PT, R0, RZ, PT ;  /* 0x000000ff0000720c */ /* 0x000fe20003f05270 */
[----:B------:R-:W-:Y:S01]  /*0160*/  IMAD R5, R2, UR6, R0 ;  /* 0x0000000602057c24 */ /* 0x000fe2000f8e0200 */
[----:B------:R-:W2:Y:S01]  /*0170*/  LDCU.64 UR12, c[0x0][0x358] ;  /* 0x00006b00ff0c77ac */ /* 0x000ea20008000a00 */
[----:B------:R-:W-:-:S04]  /*0180*/  IMAD R0, R11, UR6, RZ ;  /* 0x000000060b007c24 */ /* 0x000fc8000f8e02ff */
[----:B------:R-:W3:Y:S01]  /*0190*/  LDC.64 R22, c[0x0][0x390] ;  /* 0x0000e400ff167b82 */ /* 0x000ee20000000a00 */
[----:B------:R-:W-:-:S05]  /*01a0*/  IMAD R7, R0, UR7, R5 ;  /* 0x0000000700077c24 */ /* 0x000fca000f8e0205 */
[----:B------:R-:W-:Y:S02]  /*01b0*/  @!P0 IMAD R3, R11, UR7, R2 ;  /* 0x000000070b038c24 */ /* 0x000fe4000f8e0202 */
[----:B------:R-:W4:Y:S01]  /*01c0*/  LDC.64 R20, c[0x0][0x398] ;  /* 0x0000e600ff147b82 */ /* 0x000f220000000a00 */
[----:B0-----:R-:W-:Y:S01]  /*01d0*/  ISETP.LE.AND P1, PT, RZ, UR4, PT ;  /* 0x00000004ff007c0c */ /* 0x001fe2000bf23270 */
[----:B------:R-:W-:-:S04]  /*01e0*/  @!P0 IMAD R3, R3, UR6, RZ ;  /* 0x0000000603038c24 */ /* 0x000fc8000f8e02ff */
[----:B-1----:R-:W-:-:S04]  /*01f0*/  @!P0 IMAD.WIDE R2, R3, 0x8, R16 ;  /* 0x0000000803028825 */ /* 0x002fc800078e0210 */
[----:B------:R-:W-:Y:S01]  /*0200*/  IMAD.WIDE R16, R7, 0x8, R16 ;  /* 0x0000000807107825 */ /* 0x000fe200078e0210 */
[----:B--2---:R0:W-:Y:S03]  /*0210*/  @!P0 STG.E.64 desc[UR12][R2.64], RZ ;  /* 0x000000ff02008986 */ /* 0x0041e6000c101b0c */
[----:B---3--:R-:W-:-:S04]  /*0220*/  IMAD.WIDE R22, R5, 0x4, R22 ;  /* 0x0000000405167825 */ /* 0x008fc800078e0216 */
[----:B----4-:R-:W-:Y:S01]  /*0230*/  IMAD.WIDE R20, R5, 0x4, R20 ;  /* 0x0000000405147825 */ /* 0x010fe200078e0214 */
[----:B0-----:R-:W-:Y:S06]  /*0240*/  @!P1 EXIT ;  /* 0x000000000000994d */ /* 0x001fec0003800000 */
[----:B------:R0:W5:Y:S01]  /*0250*/  LDG.E R22, desc[UR12][R22.64] ;  /* 0x0000000c16167981 */ /* 0x000162000c1e1900 */
[----:B------:R-:W1:Y:S03]  /*0260*/  LDCU UR4, c[0x0][0x3a4] ;  /* 0x00007480ff0477ac */ /* 0x000e660008000800 */
[----:B------:R0:W5:Y:S04]  /*0270*/  LDG.E R20, desc[UR12][R20.64] ;  /* 0x0000000c14147981 */ /* 0x000168000c1e1900 */
[----:B------:R-:W5:Y:S01]  /*0280*/  LDG.E.64 R16, desc[UR12][R16.64] ;  /* 0x0000000c10107981 */ /* 0x000f62000c1e1b00 */
[----:B------:R-:W-:Y:S01]  /*0290*/  HFMA2 R2, -RZ, RZ, 0, 5.9604644775390625e-08 ;  /* 0x00000001ff027431 */ /* 0x000fe200000001ff */
[----:B------:R-:W-:Y:S01]  /*02a0*/  UMOV UR5, 0x400921fb ;  /* 0x400921fb00057882 */ /* 0x000fe20000000000 */
[----:B-1----:R-:W1:Y:S01]  /*02b0*/  F2F.F64.F32 R6, UR4 ;  /* 0x0000000400067d10 */ /* 0x002e620008201800 */
[----:B------:R-:W-:-:S07]  /*02c0*/  UMOV UR4, 0x54411744 ;  /* 0x5441174400047882 */ /* 0x000fce0000000000 */
[----:B-1----:R-:W1:Y:S02]  /*02d0*/  MUFU.RCP64H R3, R7 ;  /* 0x0000000700037308 */ /* 0x002e640000001800 */
[----:B-1----:R-:W-:-:S08]  /*02e0*/  DFMA R4, -R6, R2, 1 ;  /* 0x3ff000000604742b */ /* 0x002fd00000000102 */
[----:B------:R-:W-:-:S08]  /*02f0*/  DFMA R4, R4, R4, R4 ;  /* 0x000000040404722b */ /* 0x000fd00000000004 */
[----:B------:R-:W-:-:S08]  /*0300*/  DFMA R4, R2, R4, R2 ;  /* 0x000000040204722b */ /* 0x000fd00000000002 */
[----:B------:R-:W-:-:S08]  /*0310*/  DFMA R2, -R6, R4, 1 ;  /* 0x3ff000000602742b */ /* 0x000fd00000000104 */
[----:B------:R-:W-:-:S08]  /*0320*/  DFMA R2, R4, R2, R4 ;  /* 0x000000020402722b */ /* 0x000fd00000000004 */
[----:B------:R-:W-:-:S08]  /*0330*/  DMUL R4, R2, UR4 ;  /* 0x0000000402047c28 */ /* 0x000fd00008000000 */
[----:B------:R-:W-:-:S08]  /*0340*/  DFMA R8, -R6, R4, UR4 ;  /* 0x0000000406087e2b */ /* 0x000fd00008000104 */
[----:B------:R-:W-:-:S10]  /*0350*/  DFMA R4, R2, R8, R4 ;  /* 0x000000080204722b */ /* 0x000fd40000000004 */
[----:B------:R-:W-:-:S05]  /*0360*/  FFMA R0, RZ, R7, R5 ;  /* 0x00000007ff007223 */ /* 0x000fca0000000005 */
[----:B------:R-:W-:-:S13]  /*0370*/  FSETP.GT.AND P0, PT, |R0|, 1.469367938527859385e-39, PT ;  /* 0x001000000000780b */ /* 0x000fda0003f04200 */
[----:B0-----:R-:W-:Y:S05]  /*0380*/  @P0 BRA `(.L_x_38) ;  /* 0x0000000000200947 */ /* 0x001fea0003800000 */
[----:B------:R-:W-:Y:S01]  /*0390*/  IMAD.MOV.U32 R12, RZ, RZ, 0x54411744 ;  /* 0x54411744ff0c7424 */ /* 0x000fe200078e00ff */
[----:B------:R-:W-:Y:S01]  /*03a0*/  MOV R13, 0x400921fb ;  /* 0x400921fb000d7802 */ /* 0x000fe20000000f00 */
[----:B------:R-:W-:Y:S01]  /*03b0*/  IMAD.MOV.U32 R14, RZ, RZ, R6 ;  /* 0x000000ffff0e7224 */ /* 0x000fe200078e0006 */
[----:B------:R-:W-:Y:S02]  /*03c0*/  MOV R15, R7 ;  /* 0x00000007000f7202 */ /* 0x000fe40000000f00 */
[----:B------:R-:W-:-:S07]  /*03d0*/  MOV R28, 0x3f0 ;  /* 0x000003f0001c7802 */ /* 0x000fce0000000f00 */
[----:B-----5:R-:W-:Y:S05]  /*03e0*/  CALL.REL.NOINC `($__internal_2_$__cuda_sm20_div_rn_f64_full) ;  /* 0x00000014005c7944 */ /* 0x020fea0003c00000 */
[----:B------:R-:W-:Y:S01]  /*03f0*/  IMAD.MOV.U32 R4, RZ, RZ, R2 ;  /* 0x000000ffff047224 */ /* 0x000fe200078e0002 */
[----:B------:R-:W-:-:S07]  /*0400*/  MOV R5, R3 ;  /* 0x0000000300057202 */ /* 0x000fce0000000f00 */
.L_x_38:
[----:B------:R-:W0:Y:S01]  /*0410*/  MUFU.RCP64H R3, R7 ;  /* 0x0000000700037308 */ /* 0x000e220000001800 */
[----:B------:R-:W-:Y:S01]  /*0420*/  IMAD.MOV.U32 R2, RZ, RZ, 0x1 ;  /* 0x00000001ff027424 */ /* 0x000fe200078e00ff */
[----:B------:R-:W-:Y:S01]  /*0430*/  UMOV UR4, 0xc9b96d35 ;  /* 0xc9b96d3500047882 */ /* 0x000fe20000000000 */
[----:B------:R-:W-:Y:S01]  /*0440*/  UMOV UR5, 0x4023bd3c ;  /* 0x4023bd3c00057882 */ /* 0x000fe20000000000 */
[----:B------:R-:W1:Y:S03]  /*0450*/  LDCU UR9, c[0x0][0x3a0] ;  /* 0x00007400ff0977ac */ /* 0x000e660008000800 */
[----:B0-----:R-:W-:Y:S01]  /*0460*/  DFMA R8, -R6, R2, 1 ;  /* 0x3ff000000608742b */ /* 0x001fe20000000102 */
[----:B-1----:R-:W-:-:S07]  /*0470*/  USHF.L.U32 UR9, UR9, 0x1, URZ ;  /* 0x0000000109097899 */ /* 0x002fce00080006ff */
[----:B------:R-:W-:-:S08]  /*0480*/  DFMA R8, R8, R8, R8 ;  /* 0x000000080808722b */ /* 0x000fd00000000008 */
[----:B------:R-:W-:-:S08]  /*0490*/  DFMA R8, R2, R8, R2 ;  /* 0x000000080208722b */ /* 0x000fd00000000002 */
[----:B------:R-:W-:-:S08]  /*04a0*/  DFMA R2, -R6, R8, 1 ;  /* 0x3ff000000602742b */ /* 0x000fd00000000108 */
[----:B------:R-:W-:-:S08]  /*04b0*/  DFMA R12, R8, R2, R8 ;  /* 0x00000002080c722b */ /* 0x000fd00000000008 */
[----:B------:R-:W-:-:S08]  /*04c0*/  DMUL R2, R12, -UR4 ;  /* 0x800000040c027c28 */ /* 0x000fd00008000000 */
[----:B------:R-:W-:-:S08]  /*04d0*/  DFMA R8, -R6, R2, -UR4 ;  /* 0x8000000406087e2b */ /* 0x000fd00008000102 */
[----:B------:R-:W-:-:S10]  /*04e0*/  DFMA R2, R12, R8, R2 ;  /* 0x000000080c02722b */ /* 0x000fd40000000002 */
[----:B------:R-:W-:-:S05]  /*04f0*/  FFMA R0, RZ, R7, R3 ;  /* 0x00000007ff007223 */ /* 0x000fca0000000003 */
[----:B------:R-:W-:-:S13]  /*0500*/  FSETP.GT.AND P0, PT, |R0|, 1.469367938527859385e-39, PT ;  /* 0x001000000000780b */ /* 0x000fda0003f04200 */
[----:B------:R-:W-:Y:S05]  /*0510*/  @P0 BRA `(.L_x_39) ;  /* 0x0000000000180947 */ /* 0x000fea0003800000 */
[----:B------:R-:W-:Y:S01]  /*0520*/  MOV R14, R6 ;  /* 0x00000006000e7202 */ /* 0x000fe20000000f00 */
[----:B------:R-:W-:Y:S01]  /*0530*/  IMAD.MOV.U32 R15, RZ, RZ, R7 ;  /* 0x000000ffff0f7224 */ /* 0x000fe200078e0007 */
[----:B------:R-:W-:Y:S01]  /*0540*/  MOV R12, 0xc9b96d35 ;  /* 0xc9b96d35000c7802 */ /* 0x000fe20000000f00 */
[----:B------:R-:W-:Y:S01]  /*0550*/  IMAD.MOV.U32 R13, RZ, RZ, -0x3fdc42c4 ;  /* 0xc023bd3cff0d7424 */ /* 0x000fe200078e00ff */
[----:B------:R-:W-:-:S07]  /*0560*/  MOV R28, 0x580 ;  /* 0x00000580001c7802 */ /* 0x000fce0000000f00 */
[----:B-----5:R-:W-:Y:S05]  /*0570*/  CALL.REL.NOINC `($__internal_2_$__cuda_sm20_div_rn_f64_full) ;  /* 0x0000001000f87944 */ /* 0x020fea0003c00000 */
.L_x_39:
[----:B------:R-:W0:Y:S01]  /*0580*/  LDCU UR4, c[0x0][0x3a8] ;  /* 0x00007500ff0477ac */ /* 0x000e220008000800 */
[----:B------:R-:W1:Y:S01]  /*0590*/  LDC R14, c[0x0][0x3a0] ;  /* 0x0000e800ff0e7b82 */ /* 0x000e620000000800 */
[----:B------:R-:W-:Y:S02]  /*05a0*/  ULEA UR6, UR6, UR9, 0x1 ;  /* 0x0000000906067291 */ /* 0x000fe4000f8e08ff */
[----:B------:R-:W-:-:S04]  /*05b0*/  UISETP.LT.AND UP0, UPT, URZ, UR9, UPT ;  /* 0x00000009ff00728c */ /* 0x000fc8000bf01270 */
[----:B------:R-:W-:-:S04]  /*05c0*/  USEL UR10, URZ, UR9, !UP0 ;  /* 0x00000009ff0a7287 */ /* 0x000fc8000c000000 */
[----:B------:R-:W-:Y:S02]  /*05d0*/  ULOP3.LUT UR7, UR10, 0x7ffffffc, URZ, 0xc0, !UPT ;  /* 0x7ffffffc0a077892 */ /* 0x000fe4000f8ec0ff */
[----:B0-----:R-:W-:-:S06]  /*05e0*/  USHF.L.U32 UR5, UR4, 0x1, URZ ;  /* 0x0000000104057899 */ /* 0x001fcc00080006ff */
[----:B------:R-:W-:Y:S02]  /*05f0*/  I2FP.F32.S32 R15, UR5 ;  /* 0x00000005000f7c45 */ /* 0x000fe40008201400 */
[----:B-1----:R-:W-:Y:S02]  /*0600*/  I2FP.F32.U32 R7, R14 ;  /* 0x0000000e00077245 */ /* 0x002fe40000201000 */
[----:B------:R-:W-:Y:S01]  /*0610*/  IADD3 R14, PT, PT, R14, UR4, RZ ;  /* 0x000000040e0e7c10 */ /* 0x000fe2000fffe0ff */
[-C--:B-----5:R-:W-:Y:S01]  /*0620*/  FMUL R0, R20, R15.reuse ;  /* 0x0000000f14007220 */ /* 0x0a0fe20000400000 */
[----:B------:R-:W-:Y:S01]  /*0630*/  FMUL R6, R22, R15 ;  /* 0x0000000f16067220 */ /* 0x000fe20000400000 */
[----:B------:R-:W-:Y:S02]  /*0640*/  UMOV UR4, URZ ;  /* 0x000000ff00047c82 */ /* 0x000fe40008000000 */
[----:B------:R-:W-:Y:S02]  /*0650*/  IMAD R11, R11, UR6, R14 ;  /* 0x000000060b0b7c24 */ /* 0x000fe4000f8e020e */
[----:B------:R-:W0:Y:S08]  /*0660*/  FRND.FLOOR R0, R0 ;  /* 0x0000000000007307 */ /* 0x000e300000205000 */
[----:B------:R-:W1:Y:S01]  /*0670*/  FRND.FLOOR R6, R6 ;  /* 0x0000000600067307 */ /* 0x000e620000205000 */
[----:B0-----:R-:W-:Y:S01]  /*0680*/  FADD R13, R0, -R7 ;  /* 0x80000007000d7221 */ /* 0x001fe20000000000 */
[----:B-1----:R-:W-:-:S07]  /*0690*/  FADD R12, -R7, R6 ;  /* 0x00000006070c7221 */ /* 0x002fce0000000100 */
.L_x_59:
[----:B------:R-:W-:Y:S01]  /*06a0*/  I2FP.F32.U32 R0, UR4 ;  /* 0x0000000400007c45 */ /* 0x000fe20008201000 */
[----:B01----:R-:W0:Y:S01]  /*06b0*/  MUFU.RCP R6, R15 ;  /* 0x0000000f00067308 */ /* 0x003e220000001000 */
[----:B------:R-:W-:Y:S01]  /*06c0*/  UISETP.NE.AND UP0, UPT, UR4, UR10, UPT ;  /* 0x0000000a0400728c */ /* 0x000fe2000bf05270 */
[----:B------:R-:W-:Y:S01]  /*06d0*/  BSSY.RECONVERGENT B0, `(.L_x_40) ;  /* 0x000000f000007945 */ /* 0x000fe20003800200 */
[----:B------:R-:W-:Y:S01]  /*06e0*/  UISETP.GE.AND UP1, UPT, UR9, 0x3, UPT ;  /* 0x000000030900788c */ /* 0x000fe2000bf26270 */
[----:B------:R-:W-:Y:S01]  /*06f0*/  FADD R10, R0, R13 ;  /* 0x0000000d000a7221 */ /* 0x000fe20000000000 */
[----:B------:R-:W-:-:S05]  /*0700*/  UIADD3 UR4, UPT, UPT, UR4, 0x1, URZ ;  /* 0x0000000104047890 */ /* 0x000fca000fffe0ff */
[----:B------:R-:W1:Y:S01]  /*0710*/  F2I.TRUNC.NTZ R10, R10 ;  /* 0x0000000a000a7305 */ /* 0x000e62000020f100 */
[----:B0-----:R-:W-:-:S04]  /*0720*/  FFMA R7, -R15, R6, 1 ;  /* 0x3f8000000f077423 */ /* 0x001fc80000000106 */
[----:B------:R-:W-:Y:S01]  /*0730*/  FFMA R7, R6, R7, R6 ;  /* 0x0000000706077223 */ /* 0x000fe20000000006 */
[----:B-1----:R-:W-:-:S04]  /*0740*/  I2FP.F32.S32 R0, R10 ;  /* 0x0000000a00007245 */ /* 0x002fc80000201400 */
[----:B------:R-:W0:Y:S01]  /*0750*/  FCHK P0, R0, R15 ;  /* 0x0000000f00007302 */ /* 0x000e220000000000 */
[----:B------:R-:W-:-:S04]  /*0760*/  FFMA R6, R0, R7, RZ ;  /* 0x0000000700067223 */ /* 0x000fc800000000ff */
[----:B------:R-:W-:-:S04]  /*0770*/  FFMA R8, -R15, R6, R0 ;  /* 0x000000060f087223 */ /* 0x000fc80000000100 */
[----:B------:R-:W-:Y:S01]  /*0780*/  FFMA R7, R7, R8, R6 ;  /* 0x0000000807077223 */ /* 0x000fe20000000006 */
[----:B0-----:R-:W-:Y:S06]  /*0790*/  @!P0 BRA `(.L_x_41) ;  /* 0x0000000000088947 */ /* 0x001fec0003800000 */
[----:B------:R-:W-:-:S07]  /*07a0*/  MOV R24, 0x7c0 ;  /* 0x000007c000187802 */ /* 0x000fce0000000f00 */
[----:B------:R-:W-:Y:S05]  /*07b0*/  CALL.REL.NOINC `($__internal_3_$__cuda_sm3x_div_rn_noftz_f32_slowpath) ;  /* 0x0000001400cc7944 */ /* 0x000fea0003c00000 */
.L_x_41:
[----:B------:R-:W-:Y:S05]  /*07c0*/  BSYNC.RECONVERGENT B0 ;  /* 0x0000000000007941 */ /* 0x000fea0003800200 */
.L_x_40:
[----:B------:R-:W-:Y:S01]  /*07d0*/  FADD R7, -R20, R7 ;  /* 0x0000000714077221 */ /* 0x000fe20000000100 */
[----:B------:R-:W-:Y:S01]  /*07e0*/  IMAD.IADD R9, R11, 0x1, R10 ;  /* 0x000000010b097824 */ /* 0x000fe200078e020a */
[----:B------:R-:W-:Y:S02]  /*07f0*/  UMOV UR5, URZ ;  /* 0x000000ff00057c82 */ /* 0x000fe40008000000 */
[----:B------:R-:W-:Y:S01]  /*0800*/  FMUL R10, R7, R7 ;  /* 0x00000007070a7220 */ /* 0x000fe20000400000 */
[----:B------:R-:W-:Y:S01]  /*0810*/  IMAD R9, R9, UR6, R14 ;  /* 0x0000000609097c24 */ /* 0x000fe2000f8e020e */
[----:B------:R-:W-:Y:S06]  /*0820*/  BRA.U !UP1, `(.L_x_42) ;  /* 0x0000000909687547 */ /* 0x000fec000b800000 */
[----:B------:R-:W0:Y:S01]  /*0830*/  LDC.64 R18, c[0x0][0x380] ;  /* 0x0000e000ff127b82 */ /* 0x000e220000000a00 */
[----:B------:R-:W-:-:S05]  /*0840*/  UMOV UR5, URZ ;  /* 0x000000ff00057c82 */ /* 0x000fca0008000000 */
.L_x_51:
[----:B------:R-:W-:Y:S01]  /*0850*/  I2FP.F32.U32 R7, UR5 ;  /* 0x0000000500077c45 */ /* 0x000fe20008201000 */
[----:B------:R-:W1:Y:S01]  /*0860*/  MUFU.RCP R0, R15 ;  /* 0x0000000f00007308 */ /* 0x000e620000001000 */
[----:B------:R-:W-:Y:S03]  /*0870*/  BSSY.RECONVERGENT B0, `(.L_x_43) ;  /* 0x000000f000007945 */ /* 0x000fe60003800200 */
[----:B------:R-:W-:-:S04]  /*0880*/  FADD R7, R7, R12 ;  /* 0x0000000c07077221 */ /* 0x000fc80000000000 */
[----:B------:R-:W2:Y:S01]  /*0890*/  F2I.TRUNC.NTZ R28, R7 ;  /* 0x00000007001c7305 */ /* 0x000ea2000020f100 */
[----:B-1----:R-:W-:-:S04]  /*08a0*/  FFMA R21, -R15, R0, 1 ;  /* 0x3f8000000f157423 */ /* 0x002fc80000000100 */
[----:B------:R-:W-:Y:S01]  /*08b0*/  FFMA R0, R0, R21, R0 ;  /* 0x0000001500007223 */ /* 0x000fe20000000000 */
[----:B--2---:R-:W-:-:S04]  /*08c0*/  I2FP.F32.S32 R8, R28 ;  /* 0x0000001c00087245 */ /* 0x004fc80000201400 */
[----:B------:R-:W1:Y:S01]  /*08d0*/  FCHK P0, R8, R15 ;  /* 0x0000000f08007302 */ /* 0x000e620000000000 */
[----:B------:R-:W-:-:S04]  /*08e0*/  FFMA R6, R0, R8, RZ ;  /* 0x0000000800067223 */ /* 0x000fc800000000ff */
[----:B------:R-:W-:-:S04]  /*08f0*/  FFMA R21, -R15, R6, R8 ;  /* 0x000000060f157223 */ /* 0x000fc80000000108 */
[----:B------:R-:W-:Y:S01]  /*0900*/  FFMA R21, R0, R21, R6 ;  /* 0x0000001500157223 */ /* 0x000fe20000000006 */
[----:B-1----:R-:W-:Y:S06]  /*0910*/  @!P0 BRA `(.L_x_44) ;  /* 0x0000000000108947 */ /* 0x002fec0003800000 */
[----:B------:R-:W-:Y:S02]  /*0920*/  MOV R0, R8 ;  /* 0x0000000800007202 */ /* 0x000fe40000000f00 */
[----:B------:R-:W-:-:S07]  /*0930*/  MOV R24, 0x950 ;  /* 0x0000095000187802 */ /* 0x000fce0000000f00 */
[----:B0-----:R-:W-:Y:S05]  /*0940*/  CALL.REL.NOINC `($__internal_3_$__cuda_sm3x_div_rn_noftz_f32_slowpath) ;  /* 0x0000001400687944 */ /* 0x001fea0003c00000 */
[----:B------:R-:W-:-:S07]  /*0950*/  IMAD.MOV.U32 R21, RZ, RZ, R7 ;  /* 0x000000ffff157224 */ /* 0x000fce00078e0007 */
.L_x_44:
[----:B------:R-:W-:Y:S05]  /*0960*/  BSYNC.RECONVERGENT B0 ;  /* 0x0000000000007941 */ /* 0x000fea0003800200 */
.L_x_43:
[----:B------:R-:W-:Y:S01]  /*0970*/  FADD R21, -R22, R21 ;  /* 0x0000001516157221 */ /* 0x000fe20000000100 */
[----:B------:R-:W-:-:S03]  /*0980*/  IADD3 R27, PT, PT, R9, R28, RZ ;  /* 0x0000001c091b7210 */ /* 0x000fc60007ffe0ff */
[----:B------:R-:W-:Y:S01]  /*0990*/  FFMA R21, R21, R21, R10 ;  /* 0x0000001515157223 */ /* 0x000fe2000000000a */
[----:B------:R-:W-:Y:S01]  /*09a0*/  UIADD3 UR8, UPT, UPT, UR5, 0x1, URZ ;  /* 0x0000000105087890 */ /* 0x000fe2000fffe0ff */
[----:B0-----:R-:W-:Y:S02]  /*09b0*/  IMAD.WIDE R26, R27, 0x8, R18 ;  /* 0x000000081b1a7825 */ /* 0x001fe400078e0212 */
[----:B------:R-:W0:Y:S02]  /*09c0*/  F2F.F64.F32 R24, R21 ;  /* 0x0000001500187310 */ /* 0x000e240000201800 */
[----:B0-----:R-:W-:-:S10]  /*09d0*/  DMUL R24, R24, R2 ;  /* 0x0000000218187228 */ /* 0x001fd40000000000 */
[----:B------:R-:W0:Y:S02]  /*09e0*/  F2F.F32.F64 R24, R24 ;  /* 0x0000001800187310 */ /* 0x000e240000301000 */
[----:B0-----:R-:W-:-:S05]  /*09f0*/  FMUL R0, R24, 1.4426950216293334961 ;  /* 0x3fb8aa3b18007820 */ /* 0x001fca0000400000 */
[----:B------:R-:W-:-:S13]  /*0a00*/  FSETP.GEU.AND P0, PT, R0, -126, PT ;  /* 0xc2fc00000000780b */ /* 0x000fda0003f0e000 */
[----:B------:R-:W-:-:S04]  /*0a10*/  @!P0 FMUL R0, R0, 0.5 ;  /* 0x3f00000000008820 */ /* 0x000fc80000400000 */
[----:B------:R-:W0:Y:S01]  /*0a20*/  MUFU.EX2 R8, R0 ;  /* 0x0000000000087308 */ /* 0x000e220000000800 */
[----:B------:R-:W-:Y:S01]  /*0a30*/  I2FP.F32.U32 R25, UR8 ;  /* 0x0000000800197c45 */ /* 0x000fe20008201000 */
[----:B0-----:R-:W-:-:S06]  /*0a40*/  @!P0 FMUL R8, R8, R8 ;  /* 0x0000000808088220 */ /* 0x001fcc0000400000 */
[----:B------:R-:W0:Y:S01]  /*0a50*/  F2F.F64.F32 R6, R8 ;  /* 0x0000000800067310 */ /* 0x000e220000201800 */
[----:B------:R-:W-:-:S07]  /*0a60*/  FADD R25, R25, R12 ;  /* 0x0000000c19197221 */ /* 0x000fce0000000000 */
[----:B------:R-:W1:Y:S01]  /*0a70*/  F2I.TRUNC.NTZ R28, R25 ;  /* 0x00000019001c7305 */ /* 0x000e62000020f100 */
[----:B0-----:R-:W-:-:S07]  /*0a80*/  DMUL R6, R6, R4 ;  /* 0x0000000406067228 */ /* 0x001fce0000000000 */
[----:B------:R-:W0:Y:S08]  /*0a90*/  MUFU.RCP R0, R15 ;  /* 0x0000000f00007308 */ /* 0x000e300000001000 */
[----:B------:R0:W2:Y:S01]  /*0aa0*/  F2F.F32.F64 R6, R6 ;  /* 0x0000000600067310 */ /* 0x0000a20000301000 */
[----:B-1----:R-:W-:-:S07]  /*0ab0*/  I2FP.F32.S32 R8, R28 ;  /* 0x0000001c00087245 */ /* 0x002fce0000201400 */
[----:B------:R-:W1:Y:S01]  /*0ac0*/  FCHK P0, R8, R15 ;  /* 0x0000000f08007302 */ /* 0x000e620000000000 */
[----:B0-----:R-:W-:-:S04]  /*0ad0*/  FFMA R7, -R15, R0, 1 ;  /* 0x3f8000000f077423 */ /* 0x001fc80000000100 */
[----:B------:R-:W-:Y:S01]  /*0ae0*/  FFMA R0, R0, R7, R0 ;  /* 0x0000000700007223 */ /* 0x000fe20000000000 */
[-C--:B--2---:R-:W-:Y:S01]  /*0af0*/  FMUL R21, R16, R6.reuse ;  /* 0x0000000610157220 */ /* 0x084fe20000400000 */
[----:B------:R-:W-:Y:S02]  /*0b00*/  FMUL R23, R17, R6 ;  /* 0x0000000611177220 */ /* 0x000fe40000400000 */
[C---:B------:R-:W-:Y:S01]  /*0b10*/  FFMA R6, R0.reuse, R8, RZ ;  /* 0x0000000800067223 */ /* 0x040fe200000000ff */
[----:B------:R-:W-:Y:S01]  /*0b20*/  BSSY.RECONVERGENT B0, `(.L_x_45) ;  /* 0x0000009000007945 */ /* 0x000fe20003800200 */
[----:B------:R0:W-:Y:S02]  /*0b30*/  REDG.E.ADD.F32.FTZ.RN.STRONG.GPU desc[UR12][R26.64], R21 ;  /* 0x000000151a0079a6 */ /* 0x0001e4000c12f30c */
[----:B------:R-:W-:Y:S02]  /*0b40*/  FFMA R7, -R15, R6, R8 ;  /* 0x000000060f077223 */ /* 0x000fe40000000108 */
[----:B------:R0:W-:Y:S02]  /*0b50*/  REDG.E.ADD.F32.FTZ.RN.STRONG.GPU desc[UR12][R26.64+0x4], R23 ;  /* 0x000004171a0079a6 */ /* 0x0001e4000c12f30c */
[----:B------:R-:W-:Y:S01]  /*0b60*/  FFMA R7, R0, R7, R6 ;  /* 0x0000000700077223 */ /* 0x000fe20000000006 */
[----:B-1----:R-:W-:Y:S06]  /*0b70*/  @!P0 BRA `(.L_x_46) ;  /* 0x00000000000c8947 */ /* 0x002fec0003800000 */
[----:B------:R-:W-:Y:S01]  /*0b80*/  IMAD.MOV.U32 R0, RZ, RZ, R8 ;  /* 0x000000ffff007224 */ /* 0x000fe200078e0008 */
[----:B------:R-:W-:-:S07]  /*0b90*/  MOV R24, 0xbb0 ;  /* 0x00000bb000187802 */ /* 0x000fce0000000f00 */
[----:B0-----:R-:W-:Y:S05]  /*0ba0*/  CALL.REL.NOINC `($__internal_3_$__cuda_sm3x_div_rn_noftz_f32_slowpath) ;  /* 0x0000001000d07944 */ /* 0x001fea0003c00000 */
.L_x_46:
[----:B------:R-:W-:Y:S05]  /*0bb0*/  BSYNC.RECONVERGENT B0 ;  /* 0x0000000000007941 */ /* 0x000fea0003800200 */
.L_x_45:
[----:B------:R-:W-:Y:S01]  /*0bc0*/  FADD R7, -R22, R7 ;  /* 0x0000000716077221 */ /* 0x000fe20000000100 */
[----:B0-----:R-:W-:-:S03]  /*0bd0*/  IADD3 R27, PT, PT, R9, R28, RZ ;  /* 0x0000001c091b7210 */ /* 0x001fc60007ffe0ff */
[----:B------:R-:W-:Y:S01]  /*0be0*/  FFMA R0, R7, R7, R10 ;  /* 0x0000000707007223 */ /* 0x000fe2000000000a */
[----:B------:R-:W-:Y:S01]  /*0bf0*/  UIADD3 UR8, UPT, UPT, UR5, 0x2, URZ ;  /* 0x0000000205087890 */ /* 0x000fe2000fffe0ff */
[----:B------:R-:W-:Y:S02]  /*0c00*/  IMAD.WIDE R26, R27, 0x8, R18 ;  /* 0x000000081b1a7825 */ /* 0x000fe400078e0212 */
[----:B------:R-:W0:Y:S02]  /*0c10*/  F2F.F64.F32 R24, R0 ;  /* 0x0000000000187310 */ /* 0x000e240000201800 */
[----:B0-----:R-:W-:-:S10]  /*0c20*/  DMUL R24, R24, R2 ;  /* 0x0000000218187228 */ /* 0x001fd40000000000 */
[----:B------:R-:W0:Y:S02]  /*0c30*/  F2F.F32.F64 R24, R24 ;  /* 0x0000001800187310 */ /* 0x000e240000301000 */
[----:B0-----:R-:W-:-:S05]  /*0c40*/  FMUL R8, R24, 1.4426950216293334961 ;  /* 0x3fb8aa3b18087820 */ /* 0x001fca0000400000 */
[----:B------:R-:W-:-:S13]  /*0c50*/  FSETP.GEU.AND P0, PT, R8, -126, PT ;  /* 0xc2fc00000800780b */ /* 0x000fda0003f0e000 */
[----:B------:R-:W-:-:S04]  /*0c60*/  @!P0 FMUL R8, R8, 0.5 ;  /* 0x3f00000008088820 */ /* 0x000fc80000400000 */
[----:B------:R-:W0:Y:S01]  /*0c70*/  MUFU.EX2 R21, R8 ;  /* 0x0000000800157308 */ /* 0x000e220000000800 */
[----:B------:R-:W-:-:S05]  /*0c80*/  I2FP.F32.U32 R29, UR8 ;  /* 0x00000008001d7c45 */ /* 0x000fca0008201000 */
[----:B------:R-:W-:Y:S01]  /*0c90*/  FADD R28, R29, R12 ;  /* 0x0000000c1d1c7221 */ /* 0x000fe20000000000 */
[----:B0-----:R-:W-:-:S04]  /*0ca0*/  @!P0 FMUL R21, R21, R21 ;  /* 0x0000001515158220 */ /* 0x001fc80000400000 */
[----:B------:R-:W0:Y:S08]  /*0cb0*/  F2F.F64.F32 R6, R21 ;  /* 0x0000001500067310 */ /* 0x000e300000201800 */
        /* <DEDUP_REMOVED lines=20> */
.L_x_48:
[----:B------:R-:W-:Y:S05]  /*0e00*/  BSYNC.RECONVERGENT B0 ;  /* 0x0000000000007941 */ /* 0x000fea0003800200 */
.L_x_47:
        /* <DEDUP_REMOVED lines=36> */
.L_x_50:
[----:B------:R-:W-:Y:S05]  /*1050*/  BSYNC.RECONVERGENT B0 ;  /* 0x0000000000007941 */ /* 0x000fea0003800200 */
.L_x_49:
[----:B------:R-:W-:Y:S01]  /*1060*/  FADD R7, -R22, R7 ;  /* 0x0000000716077221 */ /* 0x000fe20000000100 */
[----:B0-----:R-:W-:-:S03]  /*1070*/  IADD3 R27, PT, PT, R9, R28, RZ ;  /* 0x0000001c091b7210 */ /* 0x001fc60007ffe0ff */
[----:B------:R-:W-:Y:S02]  /*1080*/  FFMA R0, R7, R7, R10 ;  /* 0x0000000707007223 */ /* 0x000fe4000000000a */
[----:B------:R-:W-:Y:S02]  /*1090*/  IMAD.WIDE R26, R27, 0x8, R18 ;  /* 0x000000081b1a7825 */ /* 0x000fe400078e0212 */
[----:B------:R-:W0:Y:S02]  /*10a0*/  F2F.F64.F32 R24, R0 ;  /* 0x0000000000187310 */ /* 0x000e240000201800 */
[----:B0-----:R-:W-:-:S10]  /*10b0*/  DMUL R24, R24, R2 ;  /* 0x0000000218187228 */ /* 0x001fd40000000000 */
[----:B------:R-:W0:Y:S02]  /*10c0*/  F2F.F32.F64 R24, R24 ;  /* 0x0000001800187310 */ /* 0x000e240000301000 */
[----:B0-----:R-:W-:-:S05]  /*10d0*/  FMUL R8, R24, 1.4426950216293334961 ;  /* 0x3fb8aa3b18087820 */ /* 0x001fca0000400000 */
[----:B------:R-:W-:-:S13]  /*10e0*/  FSETP.GEU.AND P0, PT, R8, -126, PT ;  /* 0xc2fc00000800780b */ /* 0x000fda0003f0e000 */
[----:B------:R-:W-:-:S04]  /*10f0*/  @!P0 FMUL R8, R8, 0.5 ;  /* 0x3f00000008088820 */ /* 0x000fc80000400000 */
[----:B------:R-:W0:Y:S02]  /*1100*/  MUFU.EX2 R21, R8 ;  /* 0x0000000800157308 */ /* 0x000e240000000800 */
[----:B0-----:R-:W-:-:S06]  /*1110*/  @!P0 FMUL R21, R21, R21 ;  /* 0x0000001515158220 */ /* 0x001fcc0000400000 */
[----:B------:R-:W0:Y:S02]  /*1120*/  F2F.F64.F32 R6, R21 ;  /* 0x0000001500067310 */ /* 0x000e240000201800 */
[----:B0-----:R-:W-:-:S10]  /*1130*/  DMUL R6, R6, R4 ;  /* 0x0000000406067228 */ /* 0x001fd40000000000 */
[----:B------:R-:W0:Y:S02]  /*1140*/  F2F.F32.F64 R6, R6 ;  /* 0x0000000600067310 */ /* 0x000e240000301000 */
[-C--:B0-----:R-:W-:Y:S01]  /*1150*/  FMUL R23, R16, R6.reuse ;  /* 0x0000000610177220 */ /* 0x081fe20000400000 */
[----:B------:R-:W-:-:S04]  /*1160*/  FMUL R25, R17, R6 ;  /* 0x0000000611197220 */ /* 0x000fc80000400000 */
[----:B------:R1:W-:Y:S04]  /*1170*/  REDG.E.ADD.F32.FTZ.RN.STRONG.GPU desc[UR12][R26.64], R23 ;  /* 0x000000171a0079a6 */ /* 0x0003e8000c12f30c */
[----:B------:R1:W-:Y:S01]  /*1180*/  REDG.E.ADD.F32.FTZ.RN.STRONG.GPU desc[UR12][R26.64+0x4], R25 ;  /* 0x000004191a0079a6 */ /* 0x0003e2000c12f30c */
[----:B------:R-:W-:-:S04]  /*1190*/  UIADD3 UR5, UPT, UPT, UR5, 0x4, URZ ;  /* 0x0000000405057890 */ /* 0x000fc8000fffe0ff */
[----:B------:R-:W-:-:S09]  /*11a0*/  UISETP.NE.AND UP1, UPT, UR5, UR7, UPT ;  /* 0x000000070500728c */ /* 0x000fd2000bf25270 */
[----:B-1----:R-:W-:Y:S05]  /*11b0*/  BRA.U UP1, `(.L_x_51) ;  /* 0xfffffff501a47547 */ /* 0x002fea000b83ffff */
[----:B------:R-:W-:-:S05]  /*11c0*/  UMOV UR5, UR7 ;  /* 0x0000000700057c82 */ /* 0x000fca0008000000 */
.L_x_42:
[----:B------:R-:W-:Y:S01]  /*11d0*/  I2FP.F32.U32 R7, UR5 ;  /* 0x0000000500077c45 */ /* 0x000fe20008201000 */
[----:B------:R-:W0:Y:S01]  /*11e0*/  MUFU.RCP R0, R15 ;  /* 0x0000000f00007308 */ /* 0x000e220000001000 */
[----:B------:R-:W-:Y:S01]  /*11f0*/  UIADD3 UR8, UPT, UPT, UR10, 0x1, URZ ;  /* 0x000000010a087890 */ /* 0x000fe2000fffe0ff */
[----:B------:R-:W-:Y:S02]  /*1200*/  BSSY.RECONVERGENT B0, `(.L_x_52) ;  /* 0x0000011000007945 */ /* 0x000fe40003800200 */
[----:B------:R-:W-:Y:S01]  /*1210*/  FADD R7, R7, R12 ;  /* 0x0000000c07077221 */ /* 0x000fe20000000000 */
[----:B------:R-:W-:-:S03]  /*1220*/  ULOP3.LUT UR8, UR8, 0x3, URZ, 0xc0, !UPT ;  /* 0x0000000308087892 */ /* 0x000fc6000f8ec0ff */
[----:B------:R-:W1:Y:S01]  /*1230*/  F2I.TRUNC.NTZ R18, R7 ;  /* 0x0000000700127305 */ /* 0x000e62000020f100 */
[----:B------:R-:W-:Y:S01]  /*1240*/  UISETP.NE.AND UP1, UPT, UR8, 0x1, UPT ;  /* 0x000000010800788c */ /* 0x000fe2000bf25270 */
        /* <DEDUP_REMOVED lines=8> */
[----:B------:R-:W-:Y:S01]  /*12d0*/  IMAD.MOV.U32 R0, RZ, RZ, R8 ;  /* 0x000000ffff007224 */ /* 0x000fe200078e0008 */
[----:B------:R-:W-:-:S07]  /*12e0*/  MOV R24, 0x1300 ;  /* 0x0000130000187802 */ /* 0x000fce0000000f00 */
[----:B------:R-:W-:Y:S05]  /*12f0*/  CALL.REL.NOINC `($__internal_3_$__cuda_sm3x_div_rn_noftz_f32_slowpath) ;  /* 0x0000000800fc7944 */ /* 0x000fea0003c00000 */
[----:B------:R-:W-:-:S07]  /*1300*/  MOV R19, R7 ;  /* 0x0000000700137202 */ /* 0x000fce0000000f00 */
.L_x_53:
[----:B------:R-:W-:Y:S05]  /*1310*/  BSYNC.RECONVERGENT B0 ;  /* 0x0000000000007941 */ /* 0x000fea0003800200 */
.L_x_52:
[----:B------:R-:W-:-:S04]  /*1320*/  FADD R19, -R22, R19 ;  /* 0x0000001316137221 */ /* 0x000fc80000000100 */
[----:B------:R-:W-:-:S04]  /*1330*/  FFMA R19, R19, R19, R10 ;  /* 0x0000001313137223 */ /* 0x000fc8000000000a */
[----:B------:R0:W1:Y:S02]  /*1340*/  F2F.F64.F32 R6, R19 ;  /* 0x0000001300067310 */ /* 0x0000640000201800 */
[----:B0-----:R-:W-:Y:S01]  /*1350*/  IMAD.IADD R19, R9, 0x1, R18 ;  /* 0x0000000109137824 */ /* 0x001fe200078e0212 */
[----:B-1----:R-:W-:Y:S01]  /*1360*/  DMUL R26, R6, R2 ;  /* 0x00000002061a7228 */ /* 0x002fe20000000000 */
[----:B------:R-:W0:Y:S09]  /*1370*/  LDC.64 R6, c[0x0][0x380] ;  /* 0x0000e000ff067b82 */ /* 0x000e320000000a00 */
[----:B------:R-:W1:Y:S02]  /*1380*/  F2F.F32.F64 R26, R26 ;  /* 0x0000001a001a7310 */ /* 0x000e640000301000 */
[----:B-1----:R-:W-:Y:S01]  /*1390*/  FMUL R0, R26, 1.4426950216293334961 ;  /* 0x3fb8aa3b1a007820 */ /* 0x002fe20000400000 */
[----:B0-----:R-:W-:-:S04]  /*13a0*/  IMAD.WIDE R6, R19, 0x8, R6 ;  /* 0x0000000813067825 */ /* 0x001fc800078e0206 */
        /* <DEDUP_REMOVED lines=11> */
[----:B------:R-:W-:Y:S05]  /*1460*/  BRA.U !UP1, `(.L_x_54) ;  /* 0x0000000509347547 */ /* 0x000fea000b800000 */
[----:B------:R-:W-:Y:S01]  /*1470*/  UIADD3 UR8, UPT, UPT, UR5, 0x1, URZ ;  /* 0x0000000105087890 */ /* 0x000fe2000fffe0ff */
[----:B------:R-:W1:Y:S01]  /*1480*/  MUFU.RCP R0, R15 ;  /* 0x0000000f00007308 */ /* 0x000e620000001000 */
[----:B------:R-:W-:Y:S04]  /*1490*/  BSSY.RECONVERGENT B0, `(.L_x_55) ;  /* 0x0000010000007945 */ /* 0x000fe80003800200 */
[----:B0-----:R-:W-:-:S05]  /*14a0*/  I2FP.F32.U32 R7, UR8 ;  /* 0x0000000800077c45 */ /* 0x001fca0008201000 */
[----:B------:R-:W-:-:S04]  /*14b0*/  FADD R7, R7, R12 ;  /* 0x0000000c07077221 */ /* 0x000fc80000000000 */
[----:B------:R-:W0:Y:S01]  /*14c0*/  F2I.TRUNC.NTZ R18, R7 ;  /* 0x0000000700127305 */ /* 0x000e22000020f100 */
[----:B-1----:R-:W-:-:S04]  /*14d0*/  FFMA R19, -R15, R0, 1 ;  /* 0x3f8000000f137423 */ /* 0x002fc80000000100 */
[----:B------:R-:W-:Y:S01]  /*14e0*/  FFMA R0, R0, R19, R0 ;  /* 0x0000001300007223 */ /* 0x000fe20000000000 */
[----:B0-----:R-:W-:-:S04]  /*14f0*/  I2FP.F32.S32 R8, R18 ;  /* 0x0000001200087245 */ /* 0x001fc80000201400 */
[----:B------:R-:W0:Y:S01]  /*1500*/  FCHK P0, R8, R15 ;  /* 0x0000000f08007302 */ /* 0x000e220000000000 */
[----:B------:R-:W-:-:S04]  /*1510*/  FFMA R6, R0, R8, RZ ;  /* 0x0000000800067223 */ /* 0x000fc800000000ff */
[----:B------:R-:W-:-:S04]  /*1520*/  FFMA R19, -R15, R6, R8 ;  /* 0x000000060f137223 */ /* 0x000fc80000000108 */
[----:B------:R-:W-:Y:S01]  /*1530*/  FFMA R19, R0, R19, R6 ;  /* 0x0000001300137223 */ /* 0x000fe20000000006 */
[----:B0-----:R-:W-:Y:S06]  /*1540*/  @!P0 BRA `(.L_x_56) ;  /* 0x0000000000108947 */ /* 0x001fec0003800000 */
[----:B------:R-:W-:Y:S02]  /*1550*/  MOV R0, R8 ;  /* 0x0000000800007202 */ /* 0x000fe40000000f00 */
[----:B------:R-:W-:-:S07]  /*1560*/  MOV R24, 0x1580 ;  /* 0x0000158000187802 */ /* 0x000fce0000000f00 */
[----:B------:R-:W-:Y:S05]  /*1570*/  CALL.REL.NOINC `($__internal_3_$__cuda_sm3x_div_rn_noftz_f32_slowpath) ;  /* 0x00000008005c7944 */ /* 0x000fea0003c00000 */
[----:B------:R-:W-:-:S07]  /*1580*/  IMAD.MOV.U32 R19, RZ, RZ, R7 ;  /* 0x000000ffff137224 */ /* 0x000fce00078e0007 */
.L_x_56:
[----:B------:R-:W-:Y:S05]  /*1590*/  BSYNC.RECONVERGENT B0 ;  /* 0x0000000000007941 */ /* 0x000fea0003800200 */
.L_x_55:
[----:B------:R-:W-:-:S04]  /*15a0*/  FADD R19, -R22, R19 ;  /* 0x0000001316137221 */ /* 0x000fc80000000100 */
[----:B------:R-:W-:-:S04]  /*15b0*/  FFMA R19, R19, R19, R10 ;  /* 0x0000001313137223 */ /* 0x000fc8000000000a */
[----:B------:R0:W1:Y:S01]  /*15c0*/  F2F.F64.F32 R6, R19 ;  /* 0x0000001300067310 */ /* 0x0000620000201800 */
[----:B------:R-:W-:Y:S01]  /*15d0*/  UIADD3 UR5, UPT, UPT, UR5, 0x2, URZ ;  /* 0x0000000205057890 */ /* 0x000fe2000fffe0ff */
[----:B0-----:R-:W-:Y:S01]  /*15e0*/  IADD3 R19, PT, PT, R9, R18, RZ ;  /* 0x0000001209137210 */ /* 0x001fe20007ffe0ff */
[----:B-1----:R-:W-:-:S04]  /*15f0*/  DMUL R26, R6, R2 ;  /* 0x00000002061a7228 */ /* 0x002fc80000000000 */
[----:B------:R-:W-:Y:S01]  /*1600*/  I2FP.F32.U32 R23, UR5 ;  /* 0x0000000500177c45 */ /* 0x000fe20008201000 */
[----:B------:R-:W0:Y:S05]  /*1610*/  LDC.64 R6, c[0x0][0x380] ;  /* 0x0000e000ff067b82 */ /* 0x000e2a0000000a00 */
[----:B------:R-:W1:Y:S02]  /*1620*/  F2F.F32.F64 R26, R26 ;  /* 0x0000001a001a7310 */ /* 0x000e640000301000 */
[----:B-1----:R-:W-:Y:S01]  /*1630*/  FMUL R0, R26, 1.4426950216293334961 ;  /* 0x3fb8aa3b1a007820 */ /* 0x002fe20000400000 */
[----:B------:R-:W-:Y:S01]  /*1640*/  FADD R18, R23, R12 ;  /* 0x0000000c17127221 */ /* 0x000fe20000000000 */
[----:B0-----:R-:W-:-:S03]  /*1650*/  IMAD.WIDE R6, R19, 0x8, R6 ;  /* 0x0000000813067825 */ /* 0x001fc600078e0206 */
[----:B------:R-:W-:-:S13]  /*1660*/  FSETP.GEU.AND P0, PT, R0, -126, PT ;  /* 0xc2fc00000000780b */ /* 0x000fda0003f0e000 */
[----:B------:R-:W-:-:S04]  /*1670*/  @!P0 FMUL R0, R0, 0.5 ;  /* 0x3f00000000008820 */ /* 0x000fc80000400000 */
[----:B------:R-:W0:Y:S02]  /*1680*/  MUFU.EX2 R8, R0 ;  /* 0x0000000000087308 */ /* 0x000e240000000800 */
[----:B0-----:R-:W-:-:S06]  /*1690*/  @!P0 FMUL R8, R8, R8 ;  /* 0x0000000808088220 */ /* 0x001fcc0000400000 */
[----:B------:R-:W0:Y:S02]  /*16a0*/  F2F.F64.F32 R24, R8 ;  /* 0x0000000800187310 */ /* 0x000e240000201800 */
[----:B0-----:R-:W-:-:S06]  /*16b0*/  DMUL R24, R24, R4 ;  /* 0x0000000418187228 */ /* 0x001fcc0000000000 */
[----:B------:R-:W0:Y:S08]  /*16c0*/  F2I.TRUNC.NTZ R18, R18 ;  /* 0x0000001200127305 */ /* 0x000e30000020f100 */
[----:B------:R-:W1:Y:S08]  /*16d0*/  F2F.F32.F64 R24, R24 ;  /* 0x0000001800187310 */ /* 0x000e700000301000 */
[----:B------:R-:W2:Y:S01]  /*16e0*/  MUFU.RCP R0, R15 ;  /* 0x0000000f00007308 */ /* 0x000ea20000001000 */
[-C--:B-1----:R-:W-:Y:S01]  /*16f0*/  FMUL R19, R16, R24.reuse ;  /* 0x0000001810137220 */ /* 0x082fe20000400000 */
[----:B------:R-:W-:Y:S01]  /*1700*/  FMUL R21, R17, R24 ;  /* 0x0000001811157220 */ /* 0x000fe20000400000 */
[----:B0-----:R-:W-:-:S03]  /*1710*/  I2FP.F32.S32 R24, R18 ;  /* 0x0000001200187245 */ /* 0x001fc60000201400 */
[----:B------:R-:W-:Y:S02]  /*1720*/  REDG.E.ADD.F32.FTZ.RN.STRONG.GPU desc[UR12][R6.64], R19 ;  /* 0x00000013060079a6 */ /* 0x000fe4000c12f30c */
[----:B------:R-:W0:Y:S01]  /*1730*/  FCHK P0, R24, R15 ;  /* 0x0000000f18007302 */ /* 0x000e220000000000 */
[----:B------:R-:W-:Y:S01]  /*1740*/  BSSY.RECONVERGENT B0, `(.L_x_57) ;  /* 0x000000b000007945 */ /* 0x000fe20003800200 */
[----:B------:R1:W-:Y:S01]  /*1750*/  REDG.E.ADD.F32.FTZ.RN.STRONG.GPU desc[UR12][R6.64+0x4], R21 ;  /* 0x00000415060079a6 */ /* 0x0003e2000c12f30c */
[----:B--2---:R-:W-:-:S04]  /*1760*/  FFMA R23, -R15, R0, 1 ;  /* 0x3f8000000f177423 */ /* 0x004fc80000000100 */
[----:B------:R-:W-:-:S04]  /*1770*/  FFMA R0, R0, R23, R0 ;  /* 0x0000001700007223 */ /* 0x000fc80000000000 */
[----:B------:R-:W-:-:S04]  /*1780*/  FFMA R8, R0, R24, RZ ;  /* 0x0000001800087223 */ /* 0x000fc800000000ff */
[----:B-1----:R-:W-:-:S04]  /*1790*/  FFMA R7, -R15, R8, R24 ;  /* 0x000000080f077223 */ /* 0x002fc80000000118 */
[----:B------:R-:W-:Y:S01]  /*17a0*/  FFMA R7, R0, R7, R8 ;  /* 0x0000000700077223 */ /* 0x000fe20000000008 */
[----:B0-----:R-:W-:Y:S06]  /*17b0*/  @!P0 BRA `(.L_x_58) ;  /* 0x00000000000c8947 */ /* 0x001fec0003800000 */
[----:B------:R-:W-:Y:S01]  /*17c0*/  IMAD.MOV.U32 R0, RZ, RZ, R24 ;  /* 0x000000ffff007224 */ /* 0x000fe200078e0018 */
[----:B------:R-:W-:-:S07]  /*17d0*/  MOV R24, 0x17f0 ;  /* 0x000017f000187802 */ /* 0x000fce0000000f00 */
[----:B------:R-:W-:Y:S05]  /*17e0*/  CALL.REL.NOINC `($__internal_3_$__cuda_sm3x_div_rn_noftz_f32_slowpath) ;  /* 0x0000000400c07944 */ /* 0x000fea0003c00000 */
.L_x_58:
[----:B------:R-:W-:Y:S05]  /*17f0*/  BSYNC.RECONVERGENT B0 ;  /* 0x0000000000007941 */ /* 0x000fea0003800200 */
.L_x_57:
[----:B------:R-:W-:Y:S01]  /*1800*/  FADD R7, -R22, R7 ;  /* 0x0000000716077221 */ /* 0x000fe20000000100 */
[----:B------:R-:W-:-:S03]  /*1810*/  IADD3 R9, PT, PT, R9, R18, RZ ;  /* 0x0000001209097210 */ /* 0x000fc60007ffe0ff */
[----:B------:R-:W-:-:S04]  /*1820*/  FFMA R10, R7, R7, R10 ;  /* 0x00000007070a7223 */ /* 0x000fc8000000000a */
[----:B------:R-:W0:Y:S02]  /*1830*/  F2F.F64.F32 R6, R10 ;  /* 0x0000000a00067310 */ /* 0x000e240000201800 */
[----:B0-----:R-:W-:Y:S01]  /*1840*/  DMUL R24, R6, R2 ;  /* 0x0000000206187228 */ /* 0x001fe20000000000 */
        /* <DEDUP_REMOVED lines=14> */
[----:B------:R1:W-:Y:S02]  /*1930*/  REDG.E.ADD.F32.FTZ.RN.STRONG.GPU desc[UR12][R6.64+0x4], R19 ;  /* 0x00000413060079a6 */ /* 0x0003e4000c12f30c */
.L_x_54:
[----:B------:R-:W-:Y:S05]  /*1940*/  BRA.U UP0, `(.L_x_59) ;  /* 0xffffffed00547547 */ /* 0x000fea000b83ffff */
[----:B------:R-:W-:Y:S05]  /*1950*/  EXIT ;  /* 0x000000000000794d */ /* 0x000fea0003800000 */
        .weak           $__internal_2_$__cuda_sm20_div_rn_f64_full
        .type           $__internal_2_$__cuda_sm20_div_rn_f64_full,@function
        .size           $__internal_2_$__cuda_sm20_div_rn_f64_full,($__internal_3_$__cuda_sm3x_div_rn_noftz_f32_slowpath - $__internal_2_$__cuda_sm20_div_rn_f64_full)
$__internal_2_$__cuda_sm20_div_rn_f64_full:
[C---:B------:R-:W-:Y:S01]  /*1960*/  FSETP.GEU.AND P0, PT, |R15|.reuse, 1.469367938527859385e-39, PT ;  /* 0x001000000f00780b */ /* 0x040fe20003f0e200 */
[----:B------:R-:W-:Y:S01]  /*1970*/  IMAD.MOV.U32 R10, RZ, RZ, 0x1ca00000 ;  /* 0x1ca00000ff0a7424 */ /* 0x000fe200078e00ff */
[C---:B------:R-:W-:Y:S01]  /*1980*/  LOP3.LUT R18, R15.reuse, 0x800fffff, RZ, 0xc0, !PT ;  /* 0x800fffff0f127812 */ /* 0x040fe200078ec0ff */
[----:B------:R-:W-:Y:S01]  /*1990*/  IMAD.MOV.U32 R8, RZ, RZ, R12 ;  /* 0x000000ffff087224 */ /* 0x000fe200078e000c */
[----:B------:R-:W-:Y:S02]  /*19a0*/  MOV R24, 0x1 ;  /* 0x0000000100187802 */ /* 0x000fe40000000f00 */
[----:B------:R-:W-:Y:S01]  /*19b0*/  LOP3.LUT R19, R18, 0x3ff00000, RZ, 0xfc, !PT ;  /* 0x3ff0000012137812 */ /* 0x000fe200078efcff */
[----:B------:R-:W-:Y:S01]  /*19c0*/  IMAD.MOV.U32 R18, RZ, RZ, R14 ;  /* 0x000000ffff127224 */ /* 0x000fe200078e000e */
[----:B------:R-:W-:Y:S02]  /*19d0*/  LOP3.LUT R0, R15, 0x7ff00000, RZ, 0xc0, !PT ;  /* 0x7ff000000f007812 */ /* 0x000fe400078ec0ff */
[----:B------:R-:W-:-:S03]  /*19e0*/  LOP3.LUT R23, R13, 0x7ff00000, RZ, 0xc0, !PT ;  /* 0x7ff000000d177812 */ /* 0x000fc600078ec0ff */
[----:B------:R-:W-:Y:S01]  /*19f0*/  @!P0 DMUL R18, R14, 8.98846567431157953865e+307 ;  /* 0x7fe000000e128828 */ /* 0x000fe20000000000 */
[----:B------:R-:W-:Y:S02]  /*1a00*/  ISETP.GE.U32.AND P1, PT, R23, R0, PT ;  /* 0x000000001700720c */ /* 0x000fe40003f26070 */
[----:B------:R-:W-:Y:S02]  /*1a10*/  MOV R21, R23 ;  /* 0x0000001700157202 */ /* 0x000fe40000000f00 */
[----:B------:R-:W-:Y:S01]  /*1a20*/  SEL R9, R10, 0x63400000, !P1 ;  /* 0x634000000a097807 */ /* 0x000fe20004800000 */
[----:B------:R-:W0:Y:S01]  /*1a30*/  MUFU.RCP64H R25, R19 ;  /* 0x0000001300197308 */ /* 0x000e220000001800 */
[----:B------:R-:W-:Y:S02]  /*1a40*/  FSETP.GEU.AND P1, PT, |R13|, 1.469367938527859385e-39, PT ;  /* 0x001000000d00780b */ /* 0x000fe40003f2e200 */
[----:B------:R-:W-:Y:S01]  /*1a50*/  LOP3.LUT R9, R9, 0x800fffff, R13, 0xf8, !PT ;  /* 0x800fffff09097812 */ /* 0x000fe200078ef80d */
[----:B0-----:R-:W-:-:S08]  /*1a60*/  DFMA R2, R24, -R18, 1 ;  /* 0x3ff000001802742b */ /* 0x001fd00000000812 */
[----:B------:R-:W-:-:S08]  /*1a70*/  DFMA R2, R2, R2, R2 ;  /* 0x000000020202722b */ /* 0x000fd00000000002 */
[----:B------:R-:W-:-:S08]  /*1a80*/  DFMA R24, R24, R2, R24 ;  /* 0x000000021818722b */ /* 0x000fd00000000018 */
[----:B------:R-:W-:-:S08]  /*1a90*/  DFMA R2, R24, -R18, 1 ;  /* 0x3ff000001802742b */ /* 0x000fd00000000812 */
[----:B------:R-:W-:Y:S01]  /*1aa0*/  DFMA R2, R24, R2, R24 ;  /* 0x000000021802722b */ /* 0x000fe20000000018 */
[----:B------:R-:W-:Y:S10]  /*1ab0*/  @P1 BRA `(.L_x_60) ;  /* 0x0000000000201947 */ /* 0x000ff40003800000 */
[----:B------:R-:W-:-:S04]  /*1ac0*/  LOP3.LUT R24, R15, 0x7ff00000, RZ, 0xc0, !PT ;  /* 0x7ff000000f187812 */ /* 0x000fc800078ec0ff */
[----:B------:R-:W-:Y:S02]  /*1ad0*/  ISETP.GE.U32.AND P1, PT, R23, R24, PT ;  /* 0x000000181700720c */ /* 0x000fe40003f26070 */
[----:B------:R-:W-:Y:S02]  /*1ae0*/  MOV R24, RZ ;  /* 0x000000ff00187202 */ /* 0x000fe40000000f00 */
[----:B------:R-:W-:-:S04]  /*1af0*/  SEL R21, R10, 0x63400000, !P1 ;  /* 0x634000000a157807 */ /* 0x000fc80004800000 */
[----:B------:R-:W-:-:S04]  /*1b00*/  LOP3.LUT R21, R21, 0x80000000, R13, 0xf8, !PT ;  /* 0x8000000015157812 */ /* 0x000fc800078ef80d */
[----:B------:R-:W-:-:S06]  /*1b10*/  LOP3.LUT R25, R21, 0x100000, RZ, 0xfc, !PT ;  /* 0x0010000015197812 */ /* 0x000fcc00078efcff */
[----:B------:R-:W-:-:S10]  /*1b20*/  DFMA R8, R8, 2, -R24 ;  /* 0x400000000808782b */ /* 0x000fd40000000818 */
[----:B------:R-:W-:-:S07]  /*1b30*/  LOP3.LUT R21, R9, 0x7ff00000, RZ, 0xc0, !PT ;  /* 0x7ff0000009157812 */ /* 0x000fce00078ec0ff */
.L_x_60:
[----:B------:R-:W-:Y:S01]  /*1b40*/  @!P0 LOP3.LUT R0, R19, 0x7ff00000, RZ, 0xc0, !PT ;  /* 0x7ff0000013008812 */ /* 0x000fe200078ec0ff */
[----:B------:R-:W-:Y:S01]  /*1b50*/  DMUL R24, R2, R8 ;  /* 0x0000000802187228 */ /* 0x000fe20000000000 */
[----:B------:R-:W-:-:S03]  /*1b60*/  IADD3 R26, PT, PT, R21, -0x1, RZ ;  /* 0xffffffff151a7810 */ /* 0x000fc60007ffe0ff */
[----:B------:R-:W-:Y:S01]  /*1b70*/  VIADD R29, R0, 0xffffffff ;  /* 0xffffffff001d7836 */ /* 0x000fe20000000000 */
[----:B------:R-:W-:-:S03]  /*1b80*/  ISETP.GT.U32.AND P0, PT, R26, 0x7feffffe, PT ;  /* 0x7feffffe1a00780c */ /* 0x000fc60003f04070 */
[----:B------:R-:W-:Y:S01]  /*1b90*/  DFMA R26, R24, -R18, R8 ;  /* 0x80000012181a722b */ /* 0x000fe20000000008 */
[----:B------:R-:W-:-:S07]  /*1ba0*/  ISETP.GT.U32.OR P0, PT, R29, 0x7feffffe, P0 ;  /* 0x7feffffe1d00780c */ /* 0x000fce0000704470 */
[----:B------:R-:W-:-:S06]  /*1bb0*/  DFMA R26, R2, R26, R24 ;  /* 0x0000001a021a722b */ /* 0x000fcc0000000018 */
[----:B------:R-:W-:Y:S05]  /*1bc0*/  @P0 BRA `(.L_x_61) ;  /* 0x00000000006c0947 */ /* 0x000fea0003800000 */
[----:B------:R-:W-:Y:S01]  /*1bd0*/  LOP3.LUT R2, R15, 0x7ff00000, RZ, 0xc0, !PT ;  /* 0x7ff000000f027812 */ /* 0x000fe200078ec0ff */
[----:B------:R-:W-:-:S03]  /*1be0*/  IMAD.MOV.U32 R12, RZ, RZ, RZ ;  /* 0x000000ffff0c7224 */ /* 0x000fc600078e00ff */
[CC--:B------:R-:W-:Y:S02]  /*1bf0*/  VIADDMNMX R0, R23.reuse, -R2.reuse, 0xb9600000, !PT ;  /* 0xb960000017007446 */ /* 0x0c0fe40007800902 */
[----:B------:R-:W-:Y:S02]  /*1c00*/  ISETP.GE.U32.AND P0, PT, R23, R2, PT ;  /* 0x000000021700720c */ /* 0x000fe40003f06070 */
[----:B------:R-:W-:Y:S02]  /*1c10*/  VIMNMX R0, PT, PT, R0, 0x46a00000, PT ;  /* 0x46a0000000007848 */ /* 0x000fe40003fe0100 */
[----:B------:R-:W-:-:S04]  /*1c20*/  SEL R3, R10, 0x63400000, !P0 ;  /* 0x634000000a037807 */ /* 0x000fc80004000000 */
[----:B------:R-:W-:-:S04]  /*1c30*/  IADD3 R0, PT, PT, -R3, R0, RZ ;  /* 0x0000000003007210 */ /* 0x000fc80007ffe1ff */
[----:B------:R-:W-:-:S06]  /*1c40*/  IADD3 R13, PT, PT, R0, 0x7fe00000, RZ ;  /* 0x7fe00000000d7810 */ /* 0x000fcc0007ffe0ff */
[----:B------:R-:W-:-:S10]  /*1c50*/  DMUL R2, R26, R12 ;  /* 0x0000000c1a027228 */ /* 0x000fd40000000000 */
[----:B------:R-:W-:-:S13]  /*1c60*/  FSETP.GTU.AND P0, PT, |R3|, 1.469367938527859385e-39, PT ;  /* 0x001000000300780b */ /* 0x000fda0003f0c200 */
[----:B------:R-:W-:Y:S05]  /*1c70*/  @P0 BRA `(.L_x_62) ;  /* 0x0000000000940947 */ /* 0x000fea0003800000 */
[----:B------:R-:W-:Y:S01]  /*1c80*/  DFMA R8, R26, -R18, R8 ;  /* 0x800000121a08722b */ /* 0x000fe20000000008 */
[----:B------:R-:W-:-:S09]  /*1c90*/  MOV R12, RZ ;  /* 0x000000ff000c7202 */ /* 0x000fd20000000f00 */
[C---:B------:R-:W-:Y:S02]  /*1ca0*/  FSETP.NEU.AND P0, PT, R9.reuse, RZ, PT ;  /* 0x000000ff0900720b */ /* 0x040fe40003f0d000 */
[----:B------:R-:W-:-:S04]  /*1cb0*/  LOP3.LUT R15, R9, 0x80000000, R15, 0x48, !PT ;  /* 0x80000000090f7812 */ /* 0x000fc800078e480f */
[----:B------:R-:W-:-:S07]  /*1cc0*/  LOP3.LUT R13, R15, R13, RZ, 0xfc, !PT ;  /* 0x0000000d0f0d7212 */ /* 0x000fce00078efcff */
[----:B------:R-:W-:Y:S05]  /*1cd0*/  @!P0 BRA `(.L_x_62) ;  /* 0x00000000007c8947 */ /* 0x000fea0003800000 */
[----:B------:R-:W-:Y:S01]  /*1ce0*/  IADD3 R9, PT, PT, -R0, RZ, RZ ;  /* 0x000000ff00097210 */ /* 0x000fe20007ffe1ff */
[----:B------:R-:W-:Y:S01]  /*1cf0*/  IMAD.MOV.U32 R8, RZ, RZ, RZ ;  /* 0x000000ffff087224 */ /* 0x000fe200078e00ff */
[----:B------:R-:W-:-:S05]  /*1d00*/  DMUL.RP R12, R26, R12 ;  /* 0x0000000c1a0c7228 */ /* 0x000fca0000008000 */
[----:B------:R-:W-:-:S05]  /*1d10*/  DFMA R8, R2, -R8, R26 ;  /* 0x800000080208722b */ /* 0x000fca000000001a */
[----:B------:R-:W-:Y:S02]  /*1d20*/  LOP3.LUT R15, R13, R15, RZ, 0x3c, !PT ;  /* 0x0000000f0d0f7212 */ /* 0x000fe400078e3cff */
[----:B------:R-:W-:-:S04]  /*1d30*/  IADD3 R8, PT, PT, -R0, -0x43300000, RZ ;  /* 0xbcd0000000087810 */ /* 0x000fc80007ffe1ff */
[----:B------:R-:W-:-:S04]  /*1d40*/  FSETP.NEU.AND P0, PT, |R9|, R8, PT ;  /* 0x000000080900720b */ /* 0x000fc80003f0d200 */
[----:B------:R-:W-:Y:S02]  /*1d50*/  FSEL R2, R12, R2, !P0 ;  /* 0x000000020c027208 */ /* 0x000fe40004000000 */
[----:B------:R-:W-:Y:S01]  /*1d60*/  FSEL R3, R15, R3, !P0 ;  /* 0x000000030f037208 */ /* 0x000fe20004000000 */
[----:B------:R-:W-:Y:S06]  /*1d70*/  BRA `(.L_x_62) ;  /* 0x0000000000547947 */ /* 0x000fec0003800000 */
.L_x_61:
[----:B------:R-:W-:-:S14]  /*1d80*/  DSETP.NAN.AND P0, PT, R12, R12, PT ;  /* 0x0000000c0c00722a */ /* 0x000fdc0003f08000 */
[----:B------:R-:W-:Y:S05]  /*1d90*/  @P0 BRA `(.L_x_63) ;  /* 0x0000000000440947 */ /* 0x000fea0003800000 */
[----:B------:R-:W-:-:S14]  /*1da0*/  DSETP.NAN.AND P0, PT, R14, R14, PT ;  /* 0x0000000e0e00722a */ /* 0x000fdc0003f08000 */
[----:B------:R-:W-:Y:S05]  /*1db0*/  @P0 BRA `(.L_x_64) ;  /* 0x0000000000300947 */ /* 0x000fea0003800000 */
[----:B------:R-:W-:Y:S02]  /*1dc0*/  ISETP.NE.AND P0, PT, R21, R0, PT ;  /* 0x000000001500720c */ /* 0x000fe40003f05270 */
[----:B------:R-:W-:Y:S02]  /*1dd0*/  MOV R2, 0x0 ;  /* 0x0000000000027802 */ /* 0x000fe40000000f00 */
[----:B------:R-:W-:-:S09]  /*1de0*/  MOV R3, 0xfff80000 ;  /* 0xfff8000000037802 */ /* 0x000fd20000000f00 */
[----:B------:R-:W-:Y:S05]  /*1df0*/  @!P0 BRA `(.L_x_62) ;  /* 0x0000000000348947 */ /* 0x000fea0003800000 */
[----:B------:R-:W-:Y:S02]  /*1e00*/  ISETP.NE.AND P0, PT, R21, 0x7ff00000, PT ;  /* 0x7ff000001500780c */ /* 0x000fe40003f05270 */
[----:B------:R-:W-:Y:S02]  /*1e10*/  LOP3.LUT R3, R13, 0x80000000, R15, 0x48, !PT ;  /* 0x800000000d037812 */ /* 0x000fe400078e480f */
[----:B------:R-:W-:-:S13]  /*1e20*/  ISETP.EQ.OR P0, PT, R0, RZ, !P0 ;  /* 0x000000ff0000720c */ /* 0x000fda0004702670 */
[----:B------:R-:W-:Y:S01]  /*1e30*/  @P0 LOP3.LUT R0, R3, 0x7ff00000, RZ, 0xfc, !PT ;  /* 0x7ff0000003000812 */ /* 0x000fe200078efcff */
[----:B------:R-:W-:Y:S01]  /*1e40*/  @!P0 IMAD.MOV.U32 R2, RZ, RZ, RZ ;  /* 0x000000ffff028224 */ /* 0x000fe200078e00ff */
[----:B------:R-:W-:Y:S02]  /*1e50*/  @P0 MOV R2, RZ ;  /* 0x000000ff00020202 */ /* 0x000fe40000000f00 */
[----:B------:R-:W-:Y:S01]  /*1e60*/  @P0 MOV R3, R0 ;  /* 0x0000000000030202 */ /* 0x000fe20000000f00 */
[----:B------:R-:W-:Y:S06]  /*1e70*/  BRA `(.L_x_62) ;  /* 0x0000000000147947 */ /* 0x000fec0003800000 */
.L_x_64:
[----:B------:R-:W-:Y:S01]  /*1e80*/  LOP3.LUT R3, R15, 0x80000, RZ, 0xfc, !PT ;  /* 0x000800000f037812 */ /* 0x000fe200078efcff */
[----:B------:R-:W-:Y:S01]  /*1e90*/  IMAD.MOV.U32 R2, RZ, RZ, R14 ;  /* 0x000000ffff027224 */ /* 0x000fe200078e000e */
[----:B------:R-:W-:Y:S06]  /*1ea0*/  BRA `(.L_x_62) ;  /* 0x0000000000087947 */ /* 0x000fec0003800000 */
.L_x_63:
[----:B------:R-:W-:Y:S02]  /*1eb0*/  LOP3.LUT R3, R13, 0x80000, RZ, 0xfc, !PT ;  /* 0x000800000d037812 */ /* 0x000fe400078efcff */
[----:B------:R-:W-:-:S07]  /*1ec0*/  MOV R2, R12 ;  /* 0x0000000c00027202 */ /* 0x000fce0000000f00 */
.L_x_62:
[----:B------:R-:W-:-:S04]  /*1ed0*/  MOV R29, 0x0 ;  /* 0x00000000001d7802 */ /* 0x000fc80000000f00 */
[----:B------:R-:W-:Y:S05]  /*1ee0*/  RET.REL.NODEC R28 `(_Z7scatterP6float2S0_PfS1_ifiii) ;  /* 0xffffffe01c447950 */ /* 0x000fea0003c3ffff */
        .weak           $__internal_3_$__cuda_sm3x_div_rn_noftz_f32_slowpath
        .type           $__internal_3_$__cuda_sm3x_div_rn_noftz_f32_slowpath,@function
        .size           $__internal_3_$__cuda_sm3x_div_rn_noftz_f32_slowpath,(.L_x_172 - $__internal_3_$__cuda_sm3x_div_rn_noftz_f32_slowpath)
$__internal_3_$__cuda_sm3x_div_rn_noftz_f32_slowpath:
[----:B------:R-:W-:Y:S01]  /*1ef0*/  SHF.R.U32.HI R8, RZ, 0x17, R15 ;  /* 0x00000017ff087819 */ /* 0x000fe2000001160f */
[----:B------:R-:W-:Y:S01]  /*1f00*/  BSSY.RECONVERGENT B1, `(.L_x_65) ;  /* 0x0000063000017945 */ /* 0x000fe20003800200 */
[----:B------:R-:W-:Y:S02]  /*1f10*/  SHF.R.U32.HI R23, RZ, 0x17, R0 ;  /* 0x00000017ff177819 */ /* 0x000fe40000011600 */
[----:B------:R-:W-:Y:S02]  /*1f20*/  LOP3.LUT R8, R8, 0xff, RZ, 0xc0, !PT ;  /* 0x000000ff08087812 */ /* 0x000fe400078ec0ff */
[----:B------:R-:W-:Y:S02]  /*1f30*/  LOP3.LUT R23, R23, 0xff, RZ, 0xc0, !PT ;  /* 0x000000ff17177812 */ /* 0x000fe400078ec0ff */
[----:B------:R-:W-:Y:S01]  /*1f40*/  MOV R25, R15 ;  /* 0x0000000f00197202 */ /* 0x000fe20000000f00 */
[----:B------:R-:W-:Y:S01]  /*1f50*/  VIADD R7, R8, 0xffffffff ;  /* 0xffffffff08077836 */ /* 0x000fe20000000000 */
[----:B------:R-:W-:-:S04]  /*1f60*/  IADD3 R21, PT, PT, R23, -0x1, RZ ;  /* 0xffffffff17157810 */ /* 0x000fc80007ffe0ff */
        /* <DEDUP_REMOVED lines=22> */
[----:B------:R-:W-:Y:S01]  /*20d0*/  @P0 MOV R6, RZ ;  /* 0x000000ff00060202 */ /* 0x000fe20000000f00 */
[----:B------:R-:W-:Y:S01]  /*20e0*/  @!P0 FFMA R0, R0, 1.84467440737095516160e+19, RZ ;  /* 0x5f80000000008823 */ /* 0x000fe200000000ff */
[----:B------:R-:W-:Y:S01]  /*20f0*/  @!P0 MOV R6, 0xffffffc0 ;  /* 0xffffffc000068802 */ /* 0x000fe20000000f00 */
[----:B------:R-:W-:-:S04]  /*2100*/  @!P1 FFMA R25, R15, 1.84467440737095516160e+19, RZ ;  /* 0x5f8000000f199823 */ /* 0x000fc800000000ff */
[----:B------:R-:W-:-:S07]  /*2110*/  @!P1 VIADD R6, R6, 0x40 ;  /* 0x0000004006069836 */ /* 0x000fce0000000000 */
.L_x_66:
[----:B------:R-:W-:Y:S01]  /*2120*/  LEA R26, R8, 0xc0800000, 0x17 ;  /* 0xc0800000081a7811 */ /* 0x000fe200078eb8ff */
[----:B------:R-:W-:Y:S01]  /*2130*/  BSSY.RECONVERGENT B2, `(.L_x_71) ;  /* 0x0000036000027945 */ /* 0x000fe20003800200 */
[----:B------:R-:W-:Y:S02]  /*2140*/  IADD3 R23, PT, PT, R23, -0x7f, RZ ;  /* 0xffffff8117177810 */ /* 0x000fe40007ffe0ff */
[----:B------:R-:W-:-:S03]  /*2150*/  IADD3 R27, PT, PT, -R26, R25, RZ ;  /* 0x000000191a1b7210 */ /* 0x000fc60007ffe1ff */
[----:B------:R-:W-:Y:S01]  /*2160*/  IMAD R0, R23, -0x800000, R0 ;  /* 0xff80000017007824 */ /* 0x000fe200078e0200 */
[----:B------:R-:W0:Y:S01]  /*2170*/  MUFU.RCP R26, R27 ;  /* 0x0000001b001a7308 */ /* 0x000e220000001000 */
[----:B------:R-:W-:Y:S01]  /*2180*/  FADD.FTZ R21, -R27, -RZ ;  /* 0x800000ff1b157221 */ /* 0x000fe20000010100 */
[----:B------:R-:W-:-:S05]  /*2190*/  IADD3 R23, PT, PT, R23, 0x7f, -R8 ;  /* 0x0000007f17177810 */ /* 0x000fca0007ffe808 */
[----:B------:R-:W-:Y:S02]  /*21a0*/  IMAD.IADD R23, R23, 0x1, R6 ;  /* 0x0000000117177824 */ /* 0x000fe400078e0206 */
[----:B0-----:R-:W-:-:S04]  /*21b0*/  FFMA R7, R26, R21, 1 ;  /* 0x3f8000001a077423 */ /* 0x001fc80000000015 */
[----:B------:R-:W-:-:S04]  /*21c0*/  FFMA R7, R26, R7, R26 ;  /* 0x000000071a077223 */ /* 0x000fc8000000001a */
[----:B------:R-:W-:-:S04]  /*21d0*/  FFMA R26, R0, R7, RZ ;  /* 0x00000007001a7223 */ /* 0x000fc800000000ff */
[----:B------:R-:W-:-:S04]  /*21e0*/  FFMA R25, R21, R26, R0 ;  /* 0x0000001a15197223 */ /* 0x000fc80000000000 */
[----:B------:R-:W-:-:S04]  /*21f0*/  FFMA R26, R7, R25, R26 ;  /* 0x00000019071a7223 */ /* 0x000fc8000000001a */
[----:B------:R-:W-:-:S04]  /*2200*/  FFMA R21, R21, R26, R0 ;  /* 0x0000001a15157223 */ /* 0x000fc80000000000 */
[----:B------:R-:W-:-:S05]  /*2210*/  FFMA R0, R7, R21, R26 ;  /* 0x0000001507007223 */ /* 0x000fca000000001a */
[----:B------:R-:W-:-:S04]  /*2220*/  SHF.R.U32.HI R8, RZ, 0x17, R0 ;  /* 0x00000017ff087819 */ /* 0x000fc80000011600 */
[----:B------:R-:W-:-:S04]  /*2230*/  LOP3.LUT R6, R8, 0xff, RZ, 0xc0, !PT ;  /* 0x000000ff08067812 */ /* 0x000fc800078ec0ff */
[----:B------:R-:W-:-:S04]  /*2240*/  IADD3 R6, PT, PT, R6, R23, RZ ;  /* 0x0000001706067210 */ /* 0x000fc80007ffe0ff */
[----:B------:R-:W-:-:S04]  /*2250*/  IADD3 R8, PT, PT, R6, -0x1, RZ ;  /* 0xffffffff06087810 */ /* 0x000fc80007ffe0ff */
        /* <DEDUP_REMOVED lines=10> */
[CCC-:B------:R-:W-:Y:S01]  /*2300*/  FFMA.RP R23, R7.reuse, R21.reuse, R26.reuse ;  /* 0x0000001507177223 */ /* 0x1c0fe2000000801a */
[----:B------:R-:W-:Y:S01]  /*2310*/  FFMA.RM R26, R7, R21, R26 ;  /* 0x00000015071a7223 */ /* 0x000fe2000000401a */
[C---:B------:R-:W-:Y:S01]  /*2320*/  VIADD R7, R6.reuse, 0x20 ;  /* 0x0000002006077836 */ /* 0x040fe20000000000 */
[----:B------:R-:W-:Y:S02]  /*2330*/  ISETP.NE.AND P2, PT, R6, RZ, PT ;  /* 0x000000ff0600720c */ /* 0x000fe40003f45270 */
[----:B------:R-:W-:Y:S02]  /*2340*/  LOP3.LUT R8, R8, 0x7fffff, RZ, 0xc0, !PT ;  /* 0x007fffff08087812 */ /* 0x000fe400078ec0ff */
[----:B------:R-:W-:Y:S02]  /*2350*/  ISETP.NE.AND P1, PT, R6, RZ, PT ;  /* 0x000000ff0600720c */ /* 0x000fe40003f25270 */
[----:B------:R-:W-:-:S02]  /*2360*/  LOP3.LUT R8, R8, 0x800000, RZ, 0xfc, !PT ;  /* 0x0080000008087812 */ /* 0x000fc400078efcff */
[----:B------:R-:W-:Y:S02]  /*2370*/  IADD3 R6, PT, PT, -R6, RZ, RZ ;  /* 0x000000ff06067210 */ /* 0x000fe40007ffe1ff */
[----:B------:R-:W-:Y:S02]  /*2380*/  SHF.L.U32 R7, R8, R7, RZ ;  /* 0x0000000708077219 */ /* 0x000fe400000006ff */
[----:B------:R-:W-:Y:S02]  /*2390*/  FSETP.NEU.FTZ.AND P0, PT, R23, R26, PT ;  /* 0x0000001a1700720b */ /* 0x000fe40003f1d000 */
[----:B------:R-:W-:Y:S02]  /*23a0*/  SEL R21, R6, RZ, P2 ;  /* 0x000000ff06157207 */ /* 0x000fe40001000000 */
[----:B------:R-:W-:Y:S02]  /*23b0*/  ISETP.NE.AND P1, PT, R7, RZ, P1 ;  /* 0x000000ff0700720c */ /* 0x000fe40000f25270 */
[----:B------:R-:W-:-:S02]  /*23c0*/  SHF.R.U32.HI R8, RZ, R21, R8 ;  /* 0x00000015ff087219 */ /* 0x000fc40000011608 */
[----:B------:R-:W-:Y:S02]  /*23d0*/  PLOP3.LUT P0, PT, P0, P1, PT, 0xf8, 0x8f ;  /* 0x00000000008f781c */ /* 0x000fe40000703f70 */
[----:B------:R-:W-:Y:S02]  /*23e0*/  SHF.R.U32.HI R6, RZ, 0x1, R8 ;  /* 0x00000001ff067819 */ /* 0x000fe40000011608 */
[----:B------:R-:W-:-:S04]  /*23f0*/  SEL R7, RZ, 0x1, !P0 ;  /* 0x00000001ff077807 */ /* 0x000fc80004000000 */
[----:B------:R-:W-:-:S04]  /*2400*/  LOP3.LUT R7, R7, 0x1, R6, 0xf8, !PT ;  /* 0x0000000107077812 */ /* 0x000fc800078ef806 */
[----:B------:R-:W-:-:S04]  /*2410*/  LOP3.LUT R7, R7, R8, RZ, 0xc0, !PT ;  /* 0x0000000807077212 */ /* 0x000fc800078ec0ff */
[----:B------:R-:W-:-:S04]  /*2420*/  IADD3 R7, PT, PT, R6, R7, RZ ;  /* 0x0000000706077210 */ /* 0x000fc80007ffe0ff */
[----:B------:R-:W-:Y:S01]  /*2430*/  LOP3.LUT R0, R7, R0, RZ, 0xfc, !PT ;  /* 0x0000000007007212 */ /* 0x000fe200078efcff */
[----:B------:R-:W-:Y:S06]  /*2440*/  BRA `(.L_x_74) ;  /* 0x0000000000107947 */ /* 0x000fec0003800000 */
.L_x_73:
[----:B------:R-:W-:-:S04]  /*2450*/  LOP3.LUT R0, R0, 0x80000000, RZ, 0xc0, !PT ;  /* 0x8000000000007812 */ /* 0x000fc800078ec0ff */
[----:B------:R-:W-:Y:S01]  /*2460*/  LOP3.LUT R0, R0, 0x7f800000, RZ, 0xfc, !PT ;  /* 0x7f80000000007812 */ /* 0x000fe200078efcff */
[----:B------:R-:W-:Y:S06]  /*2470*/  BRA `(.L_x_74) ;  /* 0x0000000000047947 */ /* 0x000fec0003800000 */
.L_x_72:
[----:B------:R-:W-:-:S07]  /*2480*/  IMAD R0, R23, 0x800000, R0 ;  /* 0x0080000017007824 */ /* 0x000fce00078e0200 */
.L_x_74:
[----:B------:R-:W-:Y:S05]  /*2490*/  BSYNC.RECONVERGENT B2 ;  /* 0x0000000000027941 */ /* 0x000fea0003800200 */
.L_x_71:
[----:B------:R-:W-:Y:S05]  /*24a0*/  BRA `(.L_x_75) ;  /* 0x0000000000207947 */ /* 0x000fea0003800000 */
.L_x_70:
[----:B------:R-:W-:-:S04]  /*24b0*/  LOP3.LUT R0, R25, 0x80000000, R0, 0x48, !PT ;  /* 0x8000000019007812 */ /* 0x000fc800078e4800 */
[----:B------:R-:W-:Y:S01]  /*24c0*/  LOP3.LUT R0, R0, 0x7f800000, RZ, 0xfc, !PT ;  /* 0x7f80000000007812 */ /* 0x000fe200078efcff */
[----:B------:R-:W-:Y:S06]  /*24d0*/  BRA `(.L_x_75) ;  /* 0x0000000000147947 */ /* 0x000fec0003800000 */
.L_x_69:
[----:B------:R-:W-:Y:S01]  /*24e0*/  LOP3.LUT R0, R25, 0x80000000, R0, 0x48, !PT ;  /* 0x8000000019007812 */ /* 0x000fe200078e4800 */
[----:B------:R-:W-:Y:S06]  /*24f0*/  BRA `(.L_x_75) ;  /* 0x00000000000c7947 */ /* 0x000fec0003800000 */
.L_x_68:
[----:B------:R-:W0:Y:S01]  /*2500*/  MUFU.RSQ R0, -QNAN ;  /* 0xffc0000000007908 */ /* 0x000e220000001400 */
[----:B------:R-:W-:Y:S05]  /*2510*/  BRA `(.L_x_75) ;  /* 0x0000000000047947 */ /* 0x000fea0003800000 */
.L_x_67:
[----:B------:R-:W-:-:S07]  /*2520*/  FADD.FTZ R0, R0, R15 ;  /* 0x0000000f00007221 */ /* 0x000fce0000010000 */
.L_x_75:
[----:B------:R-:W-:Y:S05]  /*2530*/  BSYNC.RECONVERGENT B1 ;  /* 0x0000000000017941 */ /* 0x000fea0003800200 */
.L_x_65:
[----:B------:R-:W-:Y:S01]  /*2540*/  HFMA2 R25, -RZ, RZ, 0, 0 ;  /* 0x00000000ff197431 */ /* 0x000fe200000001ff */
[----:B0-----:R-:W-:-:S03]  /*2550*/  MOV R7, R0 ;  /* 0x0000000000077202 */ /* 0x001fc60000000f00 */
[----:B------:R-:W-:Y:S05]  /*2560*/  RET.REL.NODEC R24 `(_Z7scatterP6float2S0_PfS1_ifiii) ;  /* 0xffffffd818a47950 */ /* 0x000fea0003c3ffff */
.L_x_76:
        /* <DEDUP_REMOVED lines=9> */
.L_x_172:


//--------------------- .text._Z6gatherP6float2S0_PfS1_ifiii --------------------------
	.section	.text._Z6gatherP6float2S0_PfS1_ifiii,"ax",@progbits
	.align	128
        .global         _Z6gatherP6float2S0_PfS1_ifiii
        .type           _Z6gatherP6float2S0_PfS1_ifiii,@function
        .size           _Z6gatherP6float2S0_PfS1_ifiii,(.L_x_174 - _Z6gatherP6float2S0_PfS1_ifiii)
        .other          _Z6gatherP6float2S0_PfS1_ifiii,@"STO_CUDA_ENTRY STV_DEFAULT"
_Z6gatherP6float2S0_PfS1_ifiii:
.text._Z6gatherP6float2S0_PfS1_ifiii:
        /* <DEDUP_REMOVED lines=20> */
[C---:B------:R-:W-:Y:S01]  /*0140*/  IMAD R5, R3.reuse, UR12, RZ ;  /* 0x0000000c03057c24 */ /* 0x040fe2000f8e02ff */
[----:B------:R-:W-:Y:S01]  /*0150*/  CS2R R14, SRZ ;  /* 0x00000000000e7805 */ /* 0x000fe2000001ff00 */
[----:B------:R-:W-:Y:S01]  /*0160*/  IMAD R6, R3, UR12, R0 ;  /* 0x0000000c03067c24 */ /* 0x000fe2000f8e0200 */
[----:B------:R-:W1:Y:S01]  /*0170*/  LDCU.64 UR10, c[0x0][0x358] ;  /* 0x00006b00ff0a77ac */ /* 0x000e620008000a00 */
[----:B0-----:R-:W-:-:S09]  /*0180*/  UISETP.GE.AND UP0, UPT, UR4, URZ, UPT ;  /* 0x000000ff0400728c */ /* 0x001fd2000bf06270 */
[----:B-1----:R-:W-:Y:S05]  /*0190*/  BRA.U !UP0, `(.L_x_77) ;  /* 0x0000001508dc7547 */ /* 0x002fea000b800000 */
[----:B------:R-:W0:Y:S01]  /*01a0*/  LDC.64 R12, c[0x0][0x398] ;  /* 0x0000e600ff0c7b82 */ /* 0x000e220000000a00 */
[----:B------:R-:W1:Y:S07]  /*01b0*/  LDCU UR4, c[0x0][0x3a4] ;  /* 0x00007480ff0477ac */ /* 0x000e6e0008000800 */
[----:B------:R-:W2:Y:S01]  /*01c0*/  LDC.64 R2, c[0x0][0x390] ;  /* 0x0000e400ff027b82 */ /* 0x000ea20000000a00 */
[----:B0-----:R-:W-:-:S05]  /*01d0*/  IMAD.WIDE R12, R6, 0x4, R12 ;  /* 0x00000004060c7825 */ /* 0x001fca00078e020c */
[----:B------:R-:W5:Y:S01]  /*01e0*/  LDG.E R9, desc[UR10][R12.64] ;  /* 0x0000000a0c097981 */ /* 0x000f62000c1e1900 */
[----:B-1----:R-:W0:Y:S01]  /*01f0*/  F2F.F64.F32 R10, UR4 ;  /* 0x00000004000a7d10 */ /* 0x002e220008201800 */
[----:B------:R-:W-:Y:S01]  /*0200*/  HFMA2 R14, -RZ, RZ, 0, 5.9604644775390625e-08 ;  /* 0x00000001ff0e7431 */ /* 0x000fe200000001ff */
[----:B------:R-:W-:Y:S01]  /*0210*/  UMOV UR5, 0x400921fb ;  /* 0x400921fb00057882 */ /* 0x000fe20000000000 */
[----:B--2---:R-:W-:Y:S01]  /*0220*/  IMAD.WIDE R2, R6, 0x4, R2 ;  /* 0x0000000406027825 */ /* 0x004fe200078e0202 */
[----:B------:R-:W-:-:S04]  /*0230*/  UMOV UR4, 0x54411744 ;  /* 0x5441174400047882 */ /* 0x000fc80000000000 */
[----:B------:R1:W5:Y:S01]  /*0240*/  LDG.E R8, desc[UR10][R2.64] ;  /* 0x0000000a02087981 */ /* 0x000362000c1e1900 */
[----:B0-----:R-:W0:Y:S02]  /*0250*/  MUFU.RCP64H R15, R11 ;  /* 0x0000000b000f7308 */ /* 0x001e240000001800 */
[----:B0-----:R-:W-:-:S08]  /*0260*/  DFMA R16, -R10, R14, 1 ;  /* 0x3ff000000a10742b */ /* 0x001fd0000000010e */
[----:B------:R-:W-:-:S08]  /*0270*/  DFMA R16, R16, R16, R16 ;  /* 0x000000101010722b */ /* 0x000fd00000000010 */
[----:B------:R-:W-:-:S08]  /*0280*/  DFMA R16, R14, R16, R14 ;  /* 0x000000100e10722b */ /* 0x000fd0000000000e */
[----:B------:R-:W-:-:S08]  /*0290*/  DFMA R14, -R10, R16, 1 ;  /* 0x3ff000000a0e742b */ /* 0x000fd00000000110 */
[----:B------:R-:W-:-:S08]  /*02a0*/  DFMA R14, R16, R14, R16 ;  /* 0x0000000e100e722b */ /* 0x000fd00000000010 */
[----:B------:R-:W-:-:S08]  /*02b0*/  DMUL R20, R14, UR4 ;  /* 0x000000040e147c28 */ /* 0x000fd00008000000 */
[----:B-1----:R-:W-:-:S08]  /*02c0*/  DFMA R2, -R10, R20, UR4 ;  /* 0x000000040a027e2b */ /* 0x002fd00008000114 */
[----:B------:R-:W-:-:S10]  /*02d0*/  DFMA R20, R14, R2, R20 ;  /* 0x000000020e14722b */ /* 0x000fd40000000014 */
[----:B------:R-:W-:-:S05]  /*02e0*/  FFMA R2, RZ, R11, R21 ;  /* 0x0000000bff027223 */ /* 0x000fca0000000015 */
[----:B------:R-:W-:-:S13]  /*02f0*/  FSETP.GT.AND P0, PT, |R2|, 1.469367938527859385e-39, PT ;  /* 0x001000000200780b */ /* 0x000fda0003f04200 */
[----:B------:R-:W-:Y:S05]  /*0300*/  @P0 BRA `(.L_x_78) ;  /* 0x0000000000200947 */ /* 0x000fea0003800000 */
[----:B------:R-:W-:Y:S01]  /*0310*/  IMAD.MOV.U32 R7, RZ, RZ, 0x54411744 ;  /* 0x54411744ff077424 */ /* 0x000fe200078e00ff */
[----:B------:R-:W-:Y:S01]  /*0320*/  MOV R14, 0x400921fb ;  /* 0x400921fb000e7802 */ /* 0x000fe20000000f00 */
[----:B------:R-:W-:Y:S01]  /*0330*/  IMAD.MOV.U32 R2, RZ, RZ, R10 ;  /* 0x000000ffff027224 */ /* 0x000fe200078e000a */
[----:B------:R-:W-:Y:S02]  /*0340*/  MOV R3, R11 ;  /* 0x0000000b00037202 */ /* 0x000fe40000000f00 */
[----:B------:R-:W-:-:S07]  /*0350*/  MOV R29, 0x370 ;  /* 0x00000370001d7802 */ /* 0x000fce0000000f00 */
[----:B-----5:R-:W-:Y:S05]  /*0360*/  CALL.REL.NOINC `($__internal_4_$__cuda_sm20_div_rn_f64_full) ;  /* 0x0000001400987944 */ /* 0x020fea0003c00000 */
[----:B------:R-:W-:Y:S01]  /*0370*/  IMAD.MOV.U32 R20, RZ, RZ, R16 ;  /* 0x000000ffff147224 */ /* 0x000fe200078e0010 */
[----:B------:R-:W-:-:S07]  /*0380*/  MOV R21, R17 ;  /* 0x0000001100157202 */ /* 0x000fce0000000f00 */
.L_x_78:
        /* <DEDUP_REMOVED lines=22> */
[----:B-----5:R-:W-:Y:S05]  /*04f0*/  CALL.REL.NOINC `($__internal_4_$__cuda_sm20_div_rn_f64_full) ;  /* 0x0000001400347944 */ /* 0x020fea0003c00000 */
[----:B------:R-:W-:Y:S01]  /*0500*/  MOV R2, R16 ;  /* 0x0000001000027202 */ /* 0x000fe20000000f00 */
[----:B------:R-:W-:-:S07]  /*0510*/  IMAD.MOV.U32 R3, RZ, RZ, R17 ;  /* 0x000000ffff037224 */ /* 0x000fce00078e0011 */
.L_x_79:
[----:B------:R-:W0:Y:S01]  /*0520*/  LDCU UR4, c[0x0][0x3a8] ;  /* 0x00007500ff0477ac */ /* 0x000e220008000800 */
[----:B------:R-:W1:Y:S01]  /*0530*/  LDC R16, c[0x0][0x3a0] ;  /* 0x0000e800ff107b82 */ /* 0x000e620000000800 */
[----:B------:R-:W-:Y:S01]  /*0540*/  CS2R R14, SRZ ;  /* 0x00000000000e7805 */ /* 0x000fe2000001ff00 */
[----:B------:R-:W-:Y:S02]  /*0550*/  UISETP.LT.AND UP0, UPT, URZ, UR7, UPT ;  /* 0x00000007ff00728c */ /* 0x000fe4000bf01270 */
[----:B------:R-:W-:Y:S02]  /*0560*/  ULEA UR8, UR12, UR7, 0x1 ;  /* 0x000000070c087291 */ /* 0x000fe4000f8e08ff */
[----:B------:R-:W-:Y:S02]  /*0570*/  USEL UR9, URZ, UR7, !UP0 ;  /* 0x00000007ff097287 */ /* 0x000fe4000c000000 */
[----:B0-----:R-:W-:-:S06]  /*0580*/  USHF.L.U32 UR5, UR4, 0x1, URZ ;  /* 0x0000000104057899 */ /* 0x001fcc00080006ff */
[----:B------:R-:W-:Y:S02]  /*0590*/  I2FP.F32.S32 R10, UR5 ;  /* 0x00000005000a7c45 */ /* 0x000fe40008201400 */
[----:B-1----:R-:W-:-:S03]  /*05a0*/  I2FP.F32.U32 R12, R16 ;  /* 0x00000010000c7245 */ /* 0x002fc60000201000 */
[-C--:B-----5:R-:W-:Y:S01]  /*05b0*/  FMUL R7, R9, R10.reuse ;  /* 0x0000000a09077220 */ /* 0x0a0fe20000400000 */
[----:B------:R-:W-:-:S05]  /*05c0*/  FMUL R13, R8, R10 ;  /* 0x0000000a080d7220 */ /* 0x000fca0000400000 */
[----:B------:R-:W0:Y:S08]  /*05d0*/  FRND.FLOOR R7, R7 ;  /* 0x0000000700077307 */ /* 0x000e300000205000 */
[----:B------:R-:W1:Y:S01]  /*05e0*/  FRND.FLOOR R13, R13 ;  /* 0x0000000d000d7307 */ /* 0x000e620000205000 */
[----:B0-----:R-:W-:Y:S01]  /*05f0*/  FADD R11, R7, -R12 ;  /* 0x8000000c070b7221 */ /* 0x001fe20000000000 */
[----:B------:R-:W-:Y:S01]  /*0600*/  IADD3 R7, PT, PT, R16, UR4, RZ ;  /* 0x0000000410077c10 */ /* 0x000fe2000fffe0ff */
[----:B------:R-:W-:Y:S01]  /*0610*/  UMOV UR4, URZ ;  /* 0x000000ff00047c82 */ /* 0x000fe20008000000 */
[----:B-1----:R-:W-:-:S07]  /*0620*/  FADD R12, -R12, R13 ;  /* 0x0000000d0c0c7221 */ /* 0x002fce0000000100 */
.L_x_99:
[----:B------:R-:W-:Y:S01]  /*0630*/  I2FP.F32.U32 R16, UR4 ;  /* 0x0000000400107c45 */ /* 0x000fe20008201000 */
[----:B------:R-:W0:Y:S01]  /*0640*/  MUFU.RCP R17, R10 ;  /* 0x0000000a00117308 */ /* 0x000e220000001000 */
[----:B------:R-:W-:Y:S01]  /*0650*/  UISETP.GE.AND UP0, UPT, UR7, 0x3, UPT ;  /* 0x000000030700788c */ /* 0x000fe2000bf06270 */
[----:B------:R-:W-:Y:S02]  /*0660*/  BSSY.RECONVERGENT B0, `(.L_x_80) ;  /* 0x000000e000007945 */ /* 0x000fe40003800200 */
[----:B------:R-:W-:-:S06]  /*0670*/  FADD R13, R16, R11 ;  /* 0x0000000b100d7221 */ /* 0x000fcc0000000000 */
        /* <DEDUP_REMOVED lines=10> */
[----:B------:R-:W-:Y:S05]  /*0720*/  CALL.REL.NOINC `($__internal_5_$__cuda_sm3x_div_rn_noftz_f32_slowpath) ;  /* 0x0000001800187944 */ /* 0x000fea0003c00000 */
[----:B------:R-:W-:-:S07]  /*0730*/  IMAD.MOV.U32 R18, RZ, RZ, R16 ;  /* 0x000000ffff127224 */ /* 0x000fce00078e0010 */
.L_x_81:
[----:B------:R-:W-:Y:S05]  /*0740*/  BSYNC.RECONVERGENT B0 ;  /* 0x0000000000007941 */ /* 0x000fea0003800200 */
.L_x_80:
[----:B------:R-:W-:Y:S02]  /*0750*/  IMAD R16, R4, UR8, R7 ;  /* 0x0000000804107c24 */ /* 0x000fe4000f8e0207 */
[----:B------:R-:W-:Y:S01]  /*0760*/  FADD R18, -R9, R18 ;  /* 0x0000001209127221 */ /* 0x000fe20000000100 */
[----:B------:R-:W-:Y:S02]  /*0770*/  UMOV UR5, URZ ;  /* 0x000000ff00057c82 */ /* 0x000fe40008000000 */
[----:B------:R-:W-:Y:S01]  /*0780*/  IADD3 R16, PT, PT, R13, R16, RZ ;  /* 0x000000100d107210 */ /* 0x000fe20007ffe0ff */
[----:B------:R-:W-:-:S04]  /*0790*/  FMUL R13, R18, R18 ;  /* 0x00000012120d7220 */ /* 0x000fc80000400000 */
[----:B------:R-:W-:Y:S01]  /*07a0*/  IMAD R18, R16, UR8, R7 ;  /* 0x0000000810127c24 */ /* 0x000fe2000f8e0207 */
[----:B------:R-:W-:Y:S06]  /*07b0*/  BRA.U !UP0, `(.L_x_82) ;  /* 0x0000000908787547 */ /* 0x000fec000b800000 */
[----:B------:R-:W-:-:S05]  /*07c0*/  UMOV UR5, URZ ;  /* 0x000000ff00057c82 */ /* 0x000fca0008000000 */
.L_x_91:
[----:B------:R-:W-:Y:S01]  /*07d0*/  I2FP.F32.U32 R17, UR5 ;  /* 0x0000000500117c45 */ /* 0x000fe20008201000 */
[----:B------:R-:W0:Y:S01]  /*07e0*/  MUFU.RCP R23, R10 ;  /* 0x0000000a00177308 */ /* 0x000e220000001000 */
[----:B------:R-:W-:Y:S03]  /*07f0*/  BSSY.RECONVERGENT B0, `(.L_x_83) ;  /* 0x000000f000007945 */ /* 0x000fe60003800200 */
[----:B------:R-:W-:-:S04]  /*0800*/  FADD R17, R17, R12 ;  /* 0x0000000c11117221 */ /* 0x000fc80000000000 */
        /* <DEDUP_REMOVED lines=11> */
[----:B------:R-:W-:Y:S05]  /*08c0*/  CALL.REL.NOINC `($__internal_5_$__cuda_sm3x_div_rn_noftz_f32_slowpath) ;  /* 0x0000001400b07944 */ /* 0x000fea0003c00000 */
[----:B------:R-:W-:-:S07]  /*08d0*/  MOV R23, R16 ;  /* 0x0000001000177202 */ /* 0x000fce0000000f00 */
.L_x_84:
[----:B------:R-:W-:Y:S05]  /*08e0*/  BSYNC.RECONVERGENT B0 ;  /* 0x0000000000007941 */ /* 0x000fea0003800200 */
.L_x_83:
[----:B------:R-:W0:Y:S01]  /*08f0*/  LDC.64 R16, c[0x0][0x388] ;  /* 0x0000e200ff107b82 */ /* 0x000e220000000a00 */
[----:B------:R-:W-:-:S04]  /*0900*/  IMAD.IADD R19, R18, 0x1, R19 ;  /* 0x0000000112137824 */ /* 0x000fc800078e0213 */
[----:B0-----:R-:W-:-:S06]  /*0910*/  IMAD.WIDE R16, R19, 0x8, R16 ;  /* 0x0000000813107825 */ /* 0x001fcc00078e0210 */
[----:B------:R-:W2:Y:S01]  /*0920*/  LDG.E.64 R16, desc[UR10][R16.64] ;  /* 0x0000000a10107981 */ /* 0x000ea2000c1e1b00 */
[----:B------:R-:W-:Y:S01]  /*0930*/  FADD R22, -R8, R23 ;  /* 0x0000001708167221 */ /* 0x000fe20000000100 */
[----:B------:R-:W-:Y:S01]  /*0940*/  UIADD3 UR6, UPT, UPT, UR5, 0x1, URZ ;  /* 0x0000000105067890 */ /* 0x000fe2000fffe0ff */
[----:B------:R-:W-:Y:S01]  /*0950*/  MUFU.RCP R25, R10 ;  /* 0x0000000a00197308 */ /* 0x000fe20000001000 */
[----:B------:R-:W-:Y:S01]  /*0960*/  BSSY.RECONVERGENT B0, `(.L_x_85) ;  /* 0x000001e000007945 */ /* 0x000fe20003800200 */
[----:B------:R-:W-:-:S03]  /*0970*/  FFMA R19, R22, R22, R13 ;  /* 0x0000001616137223 */ /* 0x000fc6000000000d */
[----:B------:R-:W-:-:S03]  /*0980*/  I2FP.F32.U32 R29, UR6 ;  /* 0x00000006001d7c45 */ /* 0x000fc60008201000 */
[----:B------:R0:W1:Y:S02]  /*0990*/  F2F.F64.F32 R22, R19 ;  /* 0x0000001300167310 */ /* 0x0000640000201800 */
[----:B0-----:R-:W-:-:S06]  /*09a0*/  FADD R19, R29, R12 ;  /* 0x0000000c1d137221 */ /* 0x001fcc0000000000 */
[----:B------:R-:W0:Y:S01]  /*09b0*/  F2I.TRUNC.NTZ R19, R19 ;  /* 0x0000001300137305 */ /* 0x000e22000020f100 */
[----:B-1----:R-:W-:-:S10]  /*09c0*/  DMUL R22, R22, R2 ;  /* 0x0000000216167228 */ /* 0x002fd40000000000 */
[----:B------:R-:W1:Y:S01]  /*09d0*/  F2F.F32.F64 R22, R22 ;  /* 0x0000001600167310 */ /* 0x000e620000301000 */
[----:B0-----:R-:W-:Y:S01]  /*09e0*/  I2FP.F32.S32 R29, R19 ;  /* 0x00000013001d7245 */ /* 0x001fe20000201400 */
[----:B-1----:R-:W-:Y:S01]  /*09f0*/  FMUL R24, R22, 1.4426950216293334961 ;  /* 0x3fb8aa3b16187820 */ /* 0x002fe20000400000 */
[----:B------:R-:W-:-:S04]  /*0a00*/  FFMA R22, -R10, R25, 1 ;  /* 0x3f8000000a167423 */ /* 0x000fc80000000119 */
[----:B------:R-:W-:Y:S01]  /*0a10*/  FSETP.GEU.AND P0, PT, R24, -126, PT ;  /* 0xc2fc00001800780b */ /* 0x000fe20003f0e000 */
[----:B------:R-:W-:-:S04]  /*0a20*/  FFMA R25, R25, R22, R25 ;  /* 0x0000001619197223 */ /* 0x000fc80000000019 */
[----:B------:R-:W-:-:S04]  /*0a30*/  FFMA R22, R25, R29, RZ ;  /* 0x0000001d19167223 */ /* 0x000fc800000000ff */
[----:B------:R-:W-:-:S04]  /*0a40*/  FFMA R23, -R10, R22, R29 ;  /* 0x000000160a177223 */ /* 0x000fc8000000011d */
[----:B------:R-:W-:Y:S01]  /*0a50*/  @!P0 FMUL R24, R24, 0.5 ;  /* 0x3f00000018188820 */ /* 0x000fe20000400000 */
[----:B------:R-:W-:-:S03]  /*0a60*/  FFMA R25, R25, R23, R22 ;  /* 0x0000001719197223 */ /* 0x000fc60000000016 */
[----:B------:R-:W0:Y:S02]  /*0a70*/  MUFU.EX2 R28, R24 ;  /* 0x00000018001c7308 */ /* 0x000e240000000800 */
[----:B0-----:R-:W-:-:S06]  /*0a80*/  @!P0 FMUL R28, R28, R28 ;  /* 0x0000001c1c1c8220 */ /* 0x001fcc0000400000 */
[----:B------:R-:W0:Y:S08]  /*0a90*/  FCHK P0, R29, R10 ;  /* 0x0000000a1d007302 */ /* 0x000e300000000000 */
[----:B------:R-:W1:Y:S02]  /*0aa0*/  F2F.F64.F32 R26, R28 ;  /* 0x0000001c001a7310 */ /* 0x000e640000201800 */
[----:B-1----:R-:W-:-:S10]  /*0ab0*/  DMUL R26, R26, R20 ;  /* 0x000000141a1a7228 */ /* 0x002fd40000000000 */
[----:B------:R-:W2:Y:S02]  /*0ac0*/  F2F.F32.F64 R27, R26 ;  /* 0x0000001a001b7310 */ /* 0x000ea40000301000 */
[C---:B--2---:R-:W-:Y:S01]  /*0ad0*/  FFMA R23, R27.reuse, R16, R14 ;  /* 0x000000101b177223 */ /* 0x044fe2000000000e */
[----:B------:R-:W-:Y:S01]  /*0ae0*/  FFMA R22, R27, R17, R15 ;  /* 0x000000111b167223 */ /* 0x000fe2000000000f */
[----:B0-----:R-:W-:Y:S06]  /*0af0*/  @!P0 BRA `(.L_x_86) ;  /* 0x0000000000108947 */ /* 0x001fec0003800000 */
[----:B------:R-:W-:Y:S02]  /*0b00*/  MOV R16, R29 ;  /* 0x0000001d00107202 */ /* 0x000fe40000000f00 */
[----:B------:R-:W-:-:S07]  /*0b10*/  MOV R24, 0xb30 ;  /* 0x00000b3000187802 */ /* 0x000fce0000000f00 */
[----:B------:R-:W-:Y:S05]  /*0b20*/  CALL.REL.NOINC `($__internal_5_$__cuda_sm3x_div_rn_noftz_f32_slowpath) ;  /* 0x0000001400187944 */ /* 0x000fea0003c00000 */
[----:B------:R-:W-:-:S07]  /*0b30*/  IMAD.MOV.U32 R25, RZ, RZ, R16 ;  /* 0x000000ffff197224 */ /* 0x000fce00078e0010 */
.L_x_86:
[----:B------:R-:W-:Y:S05]  /*0b40*/  BSYNC.RECONVERGENT B0 ;  /* 0x0000000000007941 */ /* 0x000fea0003800200 */
.L_x_85:
[----:B------:R-:W0:Y:S01]  /*0b50*/  LDC.64 R14, c[0x0][0x388] ;  /* 0x0000e200ff0e7b82 */ /* 0x000e220000000a00 */
[----:B------:R-:W-:-:S05]  /*0b60*/  IADD3 R19, PT, PT, R18, R19, RZ ;  /* 0x0000001312137210 */ /* 0x000fca0007ffe0ff */
        /* <DEDUP_REMOVED lines=8> */
[----:B------:R-:W0:Y:S02]  /*0bf0*/  F2F.F64.F32 R24, R16 ;  /* 0x0000001000187310 */ /* 0x000e240000201800 */
[----:B------:R-:W-:-:S06]  /*0c00*/  FADD R19, R19, R12 ;  /* 0x0000000c13137221 */ /* 0x000fcc0000000000 */
[----:B------:R-:W1:Y:S01]  /*0c10*/  F2I.TRUNC.NTZ R19, R19 ;  /* 0x0000001300137305 */ /* 0x000e62000020f100 */
[----:B0-----:R-:W-:Y:S01]  /*0c20*/  DMUL R24, R24, R2 ;  /* 0x0000000218187228 */ /* 0x001fe20000000000 */
[----:B-1----:R-:W-:-:S09]  /*0c30*/  I2FP.F32.S32 R29, R19 ;  /* 0x00000013001d7245 */ /* 0x002fd20000201400 */
[----:B------:R-:W0:Y:S02]  /*0c40*/  F2F.F32.F64 R24, R24 ;  /* 0x0000001800187310 */ /* 0x000e240000301000 */
[----:B0-----:R-:W-:Y:S01]  /*0c50*/  FMUL R26, R24, 1.4426950216293334961 ;  /* 0x3fb8aa3b181a7820 */ /* 0x001fe20000400000 */
        /* <DEDUP_REMOVED lines=16> */
[----:B------:R-:W-:Y:S01]  /*0d60*/  IMAD.MOV.U32 R16, RZ, RZ, R29 ;  /* 0x000000ffff107224 */ /* 0x000fe200078e001d */
[----:B------:R-:W-:-:S07]  /*0d70*/  MOV R24, 0xd90 ;  /* 0x00000d9000187802 */ /* 0x000fce0000000f00 */
[----:B------:R-:W-:Y:S05]  /*0d80*/  CALL.REL.NOINC `($__internal_5_$__cuda_sm3x_div_rn_noftz_f32_slowpath) ;  /* 0x0000001000807944 */ /* 0x000fea0003c00000 */
[----:B------:R-:W-:-:S07]  /*0d90*/  MOV R25, R16 ;  /* 0x0000001000197202 */ /* 0x000fce0000000f00 */
.L_x_88:
[----:B------:R-:W-:Y:S05]  /*0da0*/  BSYNC.RECONVERGENT B0 ;  /* 0x0000000000007941 */ /* 0x000fea0003800200 */
.L_x_87:
        /* <DEDUP_REMOVED lines=37> */
.L_x_90:
[----:B------:R-:W-:Y:S05]  /*1000*/  BSYNC.RECONVERGENT B0 ;  /* 0x0000000000007941 */ /* 0x000fea0003800200 */
.L_x_89:
[----:B------:R-:W0:Y:S01]  /*1010*/  LDC.64 R14, c[0x0][0x388] ;  /* 0x0000e200ff0e7b82 */ /* 0x000e220000000a00 */
[----:B------:R-:W-:-:S05]  /*1020*/  IADD3 R19, PT, PT, R18, R19, RZ ;  /* 0x0000001312137210 */ /* 0x000fca0007ffe0ff */
[----:B0-----:R-:W-:-:S06]  /*1030*/  IMAD.WIDE R14, R19, 0x8, R14 ;  /* 0x00000008130e7825 */ /* 0x001fcc00078e020e */
[----:B------:R-:W2:Y:S01]  /*1040*/  LDG.E.64 R14, desc[UR10][R14.64] ;  /* 0x0000000a0e0e7981 */ /* 0x000ea2000c1e1b00 */
[----:B------:R-:W-:Y:S01]  /*1050*/  FADD R16, -R8, R25 ;  /* 0x0000001908107221 */ /* 0x000fe20000000100 */
[----:B------:R-:W-:Y:S02]  /*1060*/  UIADD3 UR6, UPT, UPT, UR9, 0x1, URZ ;  /* 0x0000000109067890 */ /* 0x000fe4000fffe0ff */
[----:B------:R-:W-:Y:S01]  /*1070*/  UIADD3 UR5, UPT, UPT, UR5, 0x4, URZ ;  /* 0x0000000405057890 */ /* 0x000fe2000fffe0ff */
[----:B------:R-:W-:Y:S01]  /*1080*/  FFMA R19, R16, R16, R13 ;  /* 0x0000001010137223 */ /* 0x000fe2000000000d */
[----:B------:R-:W-:-:S03]  /*1090*/  ULOP3.LUT UR6, UR6, 0x7ffffffc, URZ, 0xc0, !UPT ;  /* 0x7ffffffc06067892 */ /* 0x000fc6000f8ec0ff */
[----:B------:R-:W0:Y:S01]  /*10a0*/  F2F.F64.F32 R24, R19 ;  /* 0x0000001300187310 */ /* 0x000e220000201800 */
[----:B------:R-:W-:Y:S01]  /*10b0*/  UISETP.NE.AND UP0, UPT, UR5, UR6, UPT ;  /* 0x000000060500728c */ /* 0x000fe2000bf05270 */
        /* <DEDUP_REMOVED lines=9> */
[----:B------:R-:W2:Y:S02]  /*1150*/  F2F.F32.F64 R16, R16 ;  /* 0x0000001000107310 */ /* 0x000ea40000301000 */
[C---:B--2---:R-:W-:Y:S01]  /*1160*/  FFMA R14, R16.reuse, R14, R23 ;  /* 0x0000000e100e7223 */ /* 0x044fe20000000017 */
[----:B------:R-:W-:Y:S01]  /*1170*/  FFMA R15, R16, R15, R22 ;  /* 0x0000000f100f7223 */ /* 0x000fe20000000016 */
[----:B------:R-:W-:Y:S06]  /*1180*/  BRA.U UP0, `(.L_x_91) ;  /* 0xfffffff500907547 */ /* 0x000fec000b83ffff */
[----:B------:R-:W-:-:S05]  /*1190*/  UMOV UR5, UR6 ;  /* 0x0000000600057c82 */ /* 0x000fca0008000000 */
.L_x_82:
[----:B------:R-:W-:-:S09]  /*11a0*/  ULOP3.LUT UP0, URZ, UR9, 0x2, URZ, 0xc0, !UPT ;  /* 0x0000000209ff7892 */ /* 0x000fd2000f80c0ff */
[----:B------:R-:W-:Y:S05]  /*11b0*/  BRA.U !UP0, `(.L_x_92) ;  /* 0x0000000508307547 */ /* 0x000fea000b800000 */
        /* <DEDUP_REMOVED lines=17> */
.L_x_94:
[----:B------:R-:W-:Y:S05]  /*12d0*/  BSYNC.RECONVERGENT B0 ;  /* 0x0000000000007941 */ /* 0x000fea0003800200 */
.L_x_93:
[----:B------:R-:W0:Y:S01]  /*12e0*/  LDC.64 R16, c[0x0][0x388] ;  /* 0x0000e200ff107b82 */ /* 0x000e220000000a00 */
[----:B------:R-:W-:-:S04]  /*12f0*/  IMAD.IADD R19, R18, 0x1, R19 ;  /* 0x0000000112137824 */ /* 0x000fc800078e0213 */
[----:B0-----:R-:W-:-:S06]  /*1300*/  IMAD.WIDE R16, R19, 0x8, R16 ;  /* 0x0000000813107825 */ /* 0x001fcc00078e0210 */
[----:B------:R-:W2:Y:S01]  /*1310*/  LDG.E.64 R16, desc[UR10][R16.64] ;  /* 0x0000000a10107981 */ /* 0x000ea2000c1e1b00 */
[----:B------:R-:W-:Y:S01]  /*1320*/  FADD R22, -R8, R23 ;  /* 0x0000001708167221 */ /* 0x000fe20000000100 */
[----:B------:R-:W-:Y:S01]  /*1330*/  UIADD3 UR6, UPT, UPT, UR5, 0x1, URZ ;  /* 0x0000000105067890 */ /* 0x000fe2000fffe0ff */
[----:B------:R-:W0:Y:S01]  /*1340*/  MUFU.RCP R25, R10 ;  /* 0x0000000a00197308 */ /* 0x000e220000001000 */
[----:B------:R-:W-:Y:S01]  /*1350*/  BSSY.RECONVERGENT B0, `(.L_x_95) ;  /* 0x000001e000007945 */ /* 0x000fe20003800200 */
[----:B------:R-:W-:-:S03]  /*1360*/  FFMA R19, R22, R22, R13 ;  /* 0x0000001616137223 */ /* 0x000fc6000000000d */
[----:B------:R-:W-:-:S03]  /*1370*/  I2FP.F32.U32 R29, UR6 ;  /* 0x00000006001d7c45 */ /* 0x000fc60008201000 */
[----:B------:R-:W1:Y:S02]  /*1380*/  F2F.F64.F32 R22, R19 ;  /* 0x0000001300167310 */ /* 0x000e640000201800 */
[----:B-1----:R-:W-:-:S10]  /*1390*/  DMUL R22, R22, R2 ;  /* 0x0000000216167228 */ /* 0x002fd40000000000 */
[----:B------:R1:W3:Y:S02]  /*13a0*/  F2F.F32.F64 R22, R22 ;  /* 0x0000001600167310 */ /* 0x0002e40000301000 */
[----:B-1----:R-:W-:Y:S01]  /*13b0*/  FADD R23, R29, R12 ;  /* 0x0000000c1d177221 */ /* 0x002fe20000000000 */
[----:B---3--:R-:W-:-:S05]  /*13c0*/  FMUL R24, R22, 1.4426950216293334961 ;  /* 0x3fb8aa3b16187820 */ /* 0x008fca0000400000 */
[----:B------:R-:W1:Y:S01]  /*13d0*/  F2I.TRUNC.NTZ R23, R23 ;  /* 0x0000001700177305 */ /* 0x000e62000020f100 */
[----:B0-----:R-:W-:Y:S01]  /*13e0*/  FFMA R22, -R10, R25, 1 ;  /* 0x3f8000000a167423 */ /* 0x001fe20000000119 */
[----:B------:R-:W-:-:S03]  /*13f0*/  FSETP.GEU.AND P0, PT, R24, -126, PT ;  /* 0xc2fc00001800780b */ /* 0x000fc60003f0e000 */
[----:B------:R-:W-:Y:S01]  /*1400*/  FFMA R25, R25, R22, R25 ;  /* 0x0000001619197223 */ /* 0x000fe20000000019 */
[----:B-1----:R-:W-:-:S09]  /*1410*/  I2FP.F32.S32 R29, R23 ;  /* 0x00000017001d7245 */ /* 0x002fd20000201400 */
[----:B------:R-:W-:Y:S01]  /*1420*/  @!P0 FMUL R24, R24, 0.5 ;  /* 0x3f00000018188820 */ /* 0x000fe20000400000 */
[----:B------:R-:W-:-:S03]  /*1430*/  FFMA R22, R25, R29, RZ ;  /* 0x0000001d19167223 */ /* 0x000fc600000000ff */
[----:B------:R-:W0:Y:S01]  /*1440*/  MUFU.EX2 R28, R24 ;  /* 0x00000018001c7308 */ /* 0x000e220000000800 */
[----:B------:R-:W-:-:S04]  /*1450*/  FFMA R19, -R10, R22, R29 ;  /* 0x000000160a137223 */ /* 0x000fc8000000011d */
[----:B------:R-:W-:Y:S01]  /*1460*/  FFMA R25, R25, R19, R22 ;  /* 0x0000001319197223 */ /* 0x000fe20000000016 */
[----:B0-----:R-:W-:Y:S02]  /*1470*/  @!P0 FMUL R28, R28, R28 ;  /* 0x0000001c1c1c8220 */ /* 0x001fe40000400000 */
        /* <DEDUP_REMOVED lines=11> */
.L_x_96:
[----:B------:R-:W-:Y:S05]  /*1530*/  BSYNC.RECONVERGENT B0 ;  /* 0x0000000000007941 */ /* 0x000fea0003800200 */
.L_x_95:
[----:B------:R-:W0:Y:S01]  /*1540*/  LDC.64 R14, c[0x0][0x388] ;  /* 0x0000e200ff0e7b82 */ /* 0x000e220000000a00 */
[----:B------:R-:W-:-:S05]  /*1550*/  IADD3 R23, PT, PT, R18, R23, RZ ;  /* 0x0000001712177210 */ /* 0x000fca0007ffe0ff */
[----:B0-----:R-:W-:-:S06]  /*1560*/  IMAD.WIDE R14, R23, 0x8, R14 ;  /* 0x00000008170e7825 */ /* 0x001fcc00078e020e */
[----:B------:R-:W2:Y:S01]  /*1570*/  LDG.E.64 R14, desc[UR10][R14.64] ;  /* 0x0000000a0e0e7981 */ /* 0x000ea2000c1e1b00 */
[----:B------:R-:W-:Y:S01]  /*1580*/  FADD R16, -R8, R25 ;  /* 0x0000001908107221 */ /* 0x000fe20000000100 */
[----:B------:R-:W-:-:S03]  /*1590*/  UIADD3 UR5, UPT, UPT, UR5, 0x2, URZ ;  /* 0x0000000205057890 */ /* 0x000fc6000fffe0ff */
[----:B------:R-:W-:-:S04]  /*15a0*/  FFMA R23, R16, R16, R13 ;  /* 0x0000001010177223 */ /* 0x000fc8000000000d */
        /* <DEDUP_REMOVED lines=12> */
[----:B------:R-:W-:-:S07]  /*1670*/  FFMA R15, R16, R15, R22 ;  /* 0x0000000f100f7223 */ /* 0x000fce0000000016 */
.L_x_92:
        /* <DEDUP_REMOVED lines=17> */
.L_x_98:
[----:B------:R-:W-:Y:S05]  /*1790*/  BSYNC.RECONVERGENT B0 ;  /* 0x0000000000007941 */ /* 0x000fea0003800200 */
.L_x_97:
[----:B------:R-:W0:Y:S01]  /*17a0*/  LDC.64 R16, c[0x0][0x388] ;  /* 0x0000e200ff107b82 */ /* 0x000e220000000a00 */
[----:B------:R-:W-:-:S04]  /*17b0*/  IMAD.IADD R19, R18, 0x1, R19 ;  /* 0x0000000112137824 */ /* 0x000fc800078e0213 */
[----:B0-----:R-:W-:-:S06]  /*17c0*/  IMAD.WIDE R16, R19, 0x8, R16 ;  /* 0x0000000813107825 */ /* 0x001fcc00078e0210 */
[----:B------:R-:W2:Y:S01]  /*17d0*/  LDG.E.64 R16, desc[UR10][R16.64] ;  /* 0x0000000a10107981 */ /* 0x000ea2000c1e1b00 */
[----:B------:R-:W-:Y:S01]  /*17e0*/  FADD R18, -R8, R23 ;  /* 0x0000001708127221 */ /* 0x000fe20000000100 */
[----:B------:R-:W-:Y:S02]  /*17f0*/  UISETP.NE.AND UP0, UPT, UR4, UR9, UPT ;  /* 0x000000090400728c */ /* 0x000fe4000bf05270 */
[----:B------:R-:W-:Y:S01]  /*1800*/  UIADD3 UR5, UPT, UPT, UR4, 0x1, URZ ;  /* 0x0000000104057890 */ /* 0x000fe2000fffe0ff */
[----:B------:R-:W-:-:S04]  /*1810*/  FFMA R13, R18, R18, R13 ;  /* 0x00000012120d7223 */ /* 0x000fc8000000000d */
[----:B------:R-:W0:Y:S02]  /*1820*/  F2F.F64.F32 R22, R13 ;  /* 0x0000000d00167310 */ /* 0x000e240000201800 */
[----:B------:R-:W-:Y:S01]  /*1830*/  UMOV UR4, UR5 ;  /* 0x0000000500047c82 */ /* 0x000fe20008000000 */
        /* <DEDUP_REMOVED lines=13> */
.L_x_77:
[----:B------:R-:W0:Y:S01]  /*1910*/  LDCU.64 UR14, c[0x0][0x3a8] ;  /* 0x00007500ff0e77ac */ /* 0x000e220008000a00 */
[----:B------:R-:W1:Y:S01]  /*1920*/  LDC.64 R8, c[0x0][0x380] ;  /* 0x0000e000ff087b82 */ /* 0x000e620000000a00 */
[----:B------:R-:W-:Y:S01]  /*1930*/  ISETP.NE.AND P0, PT, R0, RZ, PT ;  /* 0x000000ff0000720c */ /* 0x000fe20003f05270 */
[----:B0-----:R-:W-:-:S04]  /*1940*/  IMAD R4, R4, UR14, RZ ;  /* 0x0000000e04047c24 */ /* 0x001fc8000f8e02ff */
[----:B------:R-:W-:-:S04]  /*1950*/  IMAD R3, R4, UR15, R6 ;  /* 0x0000000f04037c24 */ /* 0x000fc8000f8e0206 */
[----:B-1----:R-:W-:-:S05]  /*1960*/  IMAD.WIDE R2, R3, 0x8, R8 ;  /* 0x0000000803027825 */ /* 0x002fca00078e0208 */
[----:B------:R0:W-:Y:S01]  /*1970*/  STG.E.64 desc[UR10][R2.64], R14 ;  /* 0x0000000e02007986 */ /* 0x0001e2000c101b0a */
[----:B------:R-:W-:Y:S05]  /*1980*/  @P0 EXIT ;  /* 0x000000000000094d */ /* 0x000fea0003800000 */
[----:B0-----:R-:W-:-:S04]  /*1990*/  IMAD R3, R4, UR15, R5 ;  /* 0x0000000f04037c24 */ /* 0x001fc8000f8e0205 */
[----:B------:R-:W-:-:S05]  /*19a0*/  IMAD.WIDE R2, R3, 0x8, R8 ;  /* 0x0000000803027825 */ /* 0x000fca00078e0208 */
[----:B------:R-:W-:Y:S01]  /*19b0*/  STG.E.64 desc[UR10][R2.64], RZ ;  /* 0x000000ff02007986 */ /* 0x000fe2000c101b0a */
[----:B------:R-:W-:Y:S05]  /*19c0*/  EXIT ;  /* 0x000000000000794d */ /* 0x000fea0003800000 */
        .weak           $__internal_4_$__cuda_sm20_div_rn_f64_full
        .type           $__internal_4_$__cuda_sm20_div_rn_f64_full,@function
        .size           $__internal_4_$__cuda_sm20_div_rn_f64_full,($__internal_5_$__cuda_sm3x_div_rn_noftz_f32_slowpath - $__internal_4_$__cuda_sm20_div_rn_f64_full)
$__internal_4_$__cuda_sm20_div_rn_f64_full:
[C---:B------:R-:W-:Y:S01]  /*19d0*/  FSETP.GEU.AND P0, PT, |R3|.reuse, 1.469367938527859385e-39, PT ;  /* 0x001000000300780b */ /* 0x040fe20003f0e200 */
[----:B------:R-:W-:Y:S01]  /*19e0*/  IMAD.MOV.U32 R18, RZ, RZ, 0x1 ;  /* 0x00000001ff127424 */ /* 0x000fe200078e00ff */
[C---:B------:R-:W-:Y:S01]  /*19f0*/  LOP3.LUT R24, R3.reuse, 0x800fffff, RZ, 0xc0, !PT ;  /* 0x800fffff03187812 */ /* 0x040fe200078ec0ff */
[----:B------:R-:W-:Y:S01]  /*1a00*/  HFMA2 R26, -RZ, RZ, 0.0045166015625, 0 ;  /* 0x1ca00000ff1a7431 */ /* 0x000fe200000001ff */
[----:B------:R-:W-:Y:S02]  /*1a10*/  LOP3.LUT R28, R3, 0x7ff00000, RZ, 0xc0, !PT ;  /* 0x7ff00000031c7812 */ /* 0x000fe400078ec0ff */
[----:B------:R-:W-:Y:S02]  /*1a20*/  LOP3.LUT R25, R24, 0x3ff00000, RZ, 0xfc, !PT ;  /* 0x3ff0000018197812 */ /* 0x000fe400078efcff */
[----:B------:R-:W-:-:S05]  /*1a30*/  MOV R24, R2 ;  /* 0x0000000200187202 */ /* 0x000fca0000000f00 */
[----:B------:R-:W-:-:S06]  /*1a40*/  @!P0 DMUL R24, R2, 8.98846567431157953865e+307 ;  /* 0x7fe0000002188828 */ /* 0x000fcc0000000000 */
[----:B------:R-:W0:Y:S02]  /*1a50*/  MUFU.RCP64H R19, R25 ;  /* 0x0000001900137308 */ /* 0x000e240000001800 */
[----:B0-----:R-:W-:-:S08]  /*1a60*/  DFMA R12, R18, -R24, 1 ;  /* 0x3ff00000120c742b */ /* 0x001fd00000000818 */
[----:B------:R-:W-:-:S08]  /*1a70*/  DFMA R12, R12, R12, R12 ;  /* 0x0000000c0c0c722b */ /* 0x000fd0000000000c */
[----:B------:R-:W-:Y:S01]  /*1a80*/  DFMA R18, R18, R12, R18 ;  /* 0x0000000c1212722b */ /* 0x000fe20000000012 */
[----:B------:R-:W-:Y:S01]  /*1a90*/  IMAD.MOV.U32 R13, RZ, RZ, R14 ;  /* 0x000000ffff0d7224 */ /* 0x000fe200078e000e */
[----:B------:R-:W-:-:S04]  /*1aa0*/  MOV R12, R7 ;  /* 0x00000007000c7202 */ /* 0x000fc80000000f00 */
[----:B------:R-:W-:Y:S02]  /*1ab0*/  LOP3.LUT R27, R13, 0x7ff00000, RZ, 0xc0, !PT ;  /* 0x7ff000000d1b7812 */ /* 0x000fe400078ec0ff */
[----:B------:R-:W-:Y:S01]  /*1ac0*/  DFMA R16, R18, -R24, 1 ;  /* 0x3ff000001210742b */ /* 0x000fe20000000818 */
[----:B------:R-:W-:Y:S02]  /*1ad0*/  MOV R14, R12 ;  /* 0x0000000c000e7202 */ /* 0x000fe40000000f00 */
[----:B------:R-:W-:Y:S01]  /*1ae0*/  ISETP.GE.U32.AND P1, PT, R27, R28, PT ;  /* 0x0000001c1b00720c */ /* 0x000fe20003f26070 */
[----:B------:R-:W-:-:S03]  /*1af0*/  IMAD.MOV.U32 R7, RZ, RZ, R27 ;  /* 0x000000ffff077224 */ /* 0x000fc600078e001b */
[----:B------:R-:W-:Y:S01]  /*1b00*/  SEL R15, R26, 0x63400000, !P1 ;  /* 0x634000001a0f7807 */ /* 0x000fe20004800000 */
[----:B------:R-:W-:Y:S01]  /*1b10*/  DFMA R16, R18, R16, R18 ;  /* 0x000000101210722b */ /* 0x000fe20000000012 */
[----:B------:R-:W-:Y:S02]  /*1b20*/  FSETP.GEU.AND P1, PT, |R13|, 1.469367938527859385e-39, PT ;  /* 0x001000000d00780b */ /* 0x000fe40003f2e200 */
[----:B------:R-:W-:-:S11]  /*1b30*/  LOP3.LUT R15, R15, 0x800fffff, R13, 0xf8, !PT ;  /* 0x800fffff0f0f7812 */ /* 0x000fd600078ef80d */
[----:B------:R-:W-:Y:S05]  /*1b40*/  @P1 BRA `(.L_x_100) ;  /* 0x0000000000201947 */ /* 0x000fea0003800000 */
[----:B------:R-:W-:-:S04]  /*1b50*/  LOP3.LUT R18, R3, 0x7ff00000, RZ, 0xc0, !PT ;  /* 0x7ff0000003127812 */ /* 0x000fc800078ec0ff */
[----:B------:R-:W-:Y:S01]  /*1b60*/  ISETP.GE.U32.AND P1, PT, R27, R18, PT ;  /* 0x000000121b00720c */ /* 0x000fe20003f26070 */
[----:B------:R-:W-:-:S03]  /*1b70*/  IMAD.MOV.U32 R18, RZ, RZ, RZ ;  /* 0x000000ffff127224 */ /* 0x000fc600078e00ff */
[----:B------:R-:W-:-:S04]  /*1b80*/  SEL R7, R26, 0x63400000, !P1 ;  /* 0x634000001a077807 */ /* 0x000fc80004800000 */
[----:B------:R-:W-:-:S04]  /*1b90*/  LOP3.LUT R7, R7, 0x80000000, R13, 0xf8, !PT ;  /* 0x8000000007077812 */ /* 0x000fc800078ef80d */
[----:B------:R-:W-:-:S06]  /*1ba0*/  LOP3.LUT R19, R7, 0x100000, RZ, 0xfc, !PT ;  /* 0x0010000007137812 */ /* 0x000fcc00078efcff */
[----:B------:R-:W-:-:S10]  /*1bb0*/  DFMA R14, R14, 2, -R18 ;  /* 0x400000000e0e782b */ /* 0x000fd40000000812 */
[----:B------:R-:W-:-:S07]  /*1bc0*/  LOP3.LUT R7, R15, 0x7ff00000, RZ, 0xc0, !PT ;  /* 0x7ff000000f077812 */ /* 0x000fce00078ec0ff */
.L_x_100:
[----:B------:R-:W-:Y:S01]  /*1bd0*/  DMUL R18, R16, R14 ;  /* 0x0000000e10127228 */ /* 0x000fe20000000000 */
[----:B------:R-:W-:-:S07]  /*1be0*/  @!P0 LOP3.LUT R28, R25, 0x7ff00000, RZ, 0xc0, !PT ;  /* 0x7ff00000191c8812 */ /* 0x000fce00078ec0ff */
[----:B------:R-:W-:-:S08]  /*1bf0*/  DFMA R22, R18, -R24, R14 ;  /* 0x800000181216722b */ /* 0x000fd0000000000e */
[----:B------:R-:W-:Y:S01]  /*1c00*/  DFMA R22, R16, R22, R18 ;  /* 0x000000161016722b */ /* 0x000fe20000000012 */
[----:B------:R-:W-:Y:S01]  /*1c10*/  IADD3 R16, PT, PT, R7, -0x1, RZ ;  /* 0xffffffff07107810 */ /* 0x000fe20007ffe0ff */
[----:B------:R-:W-:-:S03]  /*1c20*/  VIADD R17, R28, 0xffffffff ;  /* 0xffffffff1c117836 */ /* 0x000fc60000000000 */
[----:B------:R-:W-:-:S04]  /*1c30*/  ISETP.GT.U32.AND P0, PT, R16, 0x7feffffe, PT ;  /* 0x7feffffe1000780c */ /* 0x000fc80003f04070 */
[----:B------:R-:W-:-:S13]  /*1c40*/  ISETP.GT.U32.OR P0, PT, R17, 0x7feffffe, P0 ;  /* 0x7feffffe1100780c */ /* 0x000fda0000704470 */
[----:B------:R-:W-:Y:S05]  /*1c50*/  @P0 BRA `(.L_x_101) ;  /* 0x00000000006c0947 */ /* 0x000fea0003800000 */
[----:B------:R-:W-:-:S04]  /*1c60*/  LOP3.LUT R12, R3, 0x7ff00000, RZ, 0xc0, !PT ;  /* 0x7ff00000030c7812 */ /* 0x000fc800078ec0ff */
[CC--:B------:R-:W-:Y:S02]  /*1c70*/  VIADDMNMX R7, R27.reuse, -R12.reuse, 0xb9600000, !PT ;  /* 0xb96000001b077446 */ /* 0x0c0fe4000780090c */
[----:B------:R-:W-:Y:S02]  /*1c80*/  ISETP.GE.U32.AND P0, PT, R27, R12, PT ;  /* 0x0000000c1b00720c */ /* 0x000fe40003f06070 */
[----:B------:R-:W-:Y:S02]  /*1c90*/  VIMNMX R7, PT, PT, R7, 0x46a00000, PT ;  /* 0x46a0000007077848 */ /* 0x000fe40003fe0100 */
[----:B------:R-:W-:Y:S02]  /*1ca0*/  SEL R26, R26, 0x63400000, !P0 ;  /* 0x634000001a1a7807 */ /* 0x000fe40004000000 */
[----:B------:R-:W-:Y:S02]  /*1cb0*/  MOV R12, RZ ;  /* 0x000000ff000c7202 */ /* 0x000fe40000000f00 */
[----:B------:R-:W-:-:S05]  /*1cc0*/  IADD3 R7, PT, PT, -R26, R7, RZ ;  /* 0x000000071a077210 */ /* 0x000fca0007ffe1ff */
[----:B------:R-:W-:-:S06]  /*1cd0*/  VIADD R13, R7, 0x7fe00000 ;  /* 0x7fe00000070d7836 */ /* 0x000fcc0000000000 */
[----:B------:R-:W-:-:S10]  /*1ce0*/  DMUL R16, R22, R12 ;  /* 0x0000000c16107228 */ /* 0x000fd40000000000 */
[----:B------:R-:W-:-:S13]  /*1cf0*/  FSETP.GTU.AND P0, PT, |R17|, 1.469367938527859385e-39, PT ;  /* 0x001000001100780b */ /* 0x000fda0003f0c200 */
[----:B------:R-:W-:Y:S05]  /*1d00*/  @P0 BRA `(.L_x_102) ;  /* 0x0000000000940947 */ /* 0x000fea0003800000 */
[----:B------:R-:W-:Y:S01]  /*1d10*/  DFMA R14, R22, -R24, R14 ;  /* 0x80000018160e722b */ /* 0x000fe2000000000e */
[----:B------:R-:W-:-:S09]  /*1d20*/  IMAD.MOV.U32 R12, RZ, RZ, RZ ;  /* 0x000000ffff0c7224 */ /* 0x000fd200078e00ff */
[C---:B------:R-:W-:Y:S02]  /*1d30*/  FSETP.NEU.AND P0, PT, R15.reuse, RZ, PT ;  /* 0x000000ff0f00720b */ /* 0x040fe40003f0d000 */
[----:B------:R-:W-:-:S04]  /*1d40*/  LOP3.LUT R19, R15, 0x80000000, R3, 0x48, !PT ;  /* 0x800000000f137812 */ /* 0x000fc800078e4803 */
[----:B------:R-:W-:-:S07]  /*1d50*/  LOP3.LUT R13, R19, R13, RZ, 0xfc, !PT ;  /* 0x0000000d130d7212 */ /* 0x000fce00078efcff */
[----:B------:R-:W-:Y:S05]  /*1d60*/  @!P0 BRA `(.L_x_102) ;  /* 0x00000000007c8947 */ /* 0x000fea0003800000 */
[C---:B------:R-:W-:Y:S01]  /*1d70*/  IADD3 R3, PT, PT, -R7.reuse, RZ, RZ ;  /* 0x000000ff07037210 */ /* 0x040fe20007ffe1ff */
[----:B------:R-:W-:Y:S01]  /*1d80*/  DMUL.RP R12, R22, R12 ;  /* 0x0000000c160c7228 */ /* 0x000fe20000008000 */
[----:B------:R-:W-:Y:S02]  /*1d90*/  MOV R2, RZ ;  /* 0x000000ff00027202 */ /* 0x000fe40000000f00 */
[----:B------:R-:W-:-:S04]  /*1da0*/  IADD3 R7, PT, PT, -R7, -0x43300000, RZ ;  /* 0xbcd0000007077810 */ /* 0x000fc80007ffe1ff */
[----:B------:R-:W-:-:S03]  /*1db0*/  DFMA R2, R16, -R2, R22 ;  /* 0x800000021002722b */ /* 0x000fc60000000016 */
[----:B------:R-:W-:-:S07]  /*1dc0*/  LOP3.LUT R19, R13, R19, RZ, 0x3c, !PT ;  /* 0x000000130d137212 */ /* 0x000fce00078e3cff */
[----:B------:R-:W-:-:S04]  /*1dd0*/  FSETP.NEU.AND P0, PT, |R3|, R7, PT ;  /* 0x000000070300720b */ /* 0x000fc80003f0d200 */
[----:B------:R-:W-:Y:S02]  /*1de0*/  FSEL R16, R12, R16, !P0 ;  /* 0x000000100c107208 */ /* 0x000fe40004000000 */
[----:B------:R-:W-:Y:S01]  /*1df0*/  FSEL R17, R19, R17, !P0 ;  /* 0x0000001113117208 */ /* 0x000fe20004000000 */
[----:B------:R-:W-:Y:S06]  /*1e00*/  BRA `(.L_x_102) ;  /* 0x0000000000547947 */ /* 0x000fec0003800000 */
.L_x_101:
[----:B------:R-:W-:-:S14]  /*1e10*/  DSETP.NAN.AND P0, PT, R12, R12, PT ;  /* 0x0000000c0c00722a */ /* 0x000fdc0003f08000 */
[----:B------:R-:W-:Y:S05]  /*1e20*/  @P0 BRA `(.L_x_103) ;  /* 0x0000000000440947 */ /* 0x000fea0003800000 */
[----:B------:R-:W-:-:S14]  /*1e30*/  DSETP.NAN.AND P0, PT, R2, R2, PT ;  /* 0x000000020200722a */ /* 0x000fdc0003f08000 */
[----:B------:R-:W-:Y:S05]  /*1e40*/  @P0 BRA `(.L_x_104) ;  /* 0x0000000000300947 */ /* 0x000fea0003800000 */
[----:B------:R-:W-:Y:S01]  /*1e50*/  ISETP.NE.AND P0, PT, R7, R28, PT ;  /* 0x0000001c0700720c */ /* 0x000fe20003f05270 */
[----:B------:R-:W-:Y:S01]  /*1e60*/  IMAD.MOV.U32 R16, RZ, RZ, 0x0 ;  /* 0x00000000ff107424 */ /* 0x000fe200078e00ff */
[----:B------:R-:W-:-:S11]  /*1e70*/  MOV R17, 0xfff80000 ;  /* 0xfff8000000117802 */ /* 0x000fd60000000f00 */
[----:B------:R-:W-:Y:S05]  /*1e80*/  @!P0 BRA `(.L_x_102) ;  /* 0x0000000000348947 */ /* 0x000fea0003800000 */
[----:B------:R-:W-:Y:S02]  /*1e90*/  ISETP.NE.AND P0, PT, R7, 0x7ff00000, PT ;  /* 0x7ff000000700780c */ /* 0x000fe40003f05270 */
[----:B------:R-:W-:Y:S02]  /*1ea0*/  LOP3.LUT R17, R13, 0x80000000, R3, 0x48, !PT ;  /* 0x800000000d117812 */ /* 0x000fe400078e4803 */
[----:B------:R-:W-:-:S13]  /*1eb0*/  ISETP.EQ.OR P0, PT, R28, RZ, !P0 ;  /* 0x000000ff1c00720c */ /* 0x000fda0004702670 */
[----:B------:R-:W-:Y:S02]  /*1ec0*/  @P0 LOP3.LUT R2, R17, 0x7ff00000, RZ, 0xfc, !PT ;  /* 0x7ff0000011020812 */ /* 0x000fe400078efcff */
[----:B------:R-:W-:Y:S01]  /*1ed0*/  @!P0 MOV R16, RZ ;  /* 0x000000ff00108202 */ /* 0x000fe20000000f00 */
[----:B------:R-:W-:Y:S01]  /*1ee0*/  @P0 IMAD.MOV.U32 R16, RZ, RZ, RZ ;  /* 0x000000ffff100224 */ /* 0x000fe200078e00ff */
[----:B------:R-:W-:Y:S01]  /*1ef0*/  @P0 MOV R17, R2 ;  /* 0x0000000200110202 */ /* 0x000fe20000000f00 */
[----:B------:R-:W-:Y:S06]  /*1f00*/  BRA `(.L_x_102) ;  /* 0x0000000000147947 */ /* 0x000fec0003800000 */
.L_x_104:
[----:B------:R-:W-:Y:S02]  /*1f10*/  LOP3.LUT R17, R3, 0x80000, RZ, 0xfc, !PT ;  /* 0x0008000003117812 */ /* 0x000fe400078efcff */
[----:B------:R-:W-:Y:S01]  /*1f20*/  MOV R16, R2 ;  /* 0x0000000200107202 */ /* 0x000fe20000000f00 */
[----:B------:R-:W-:Y:S06]  /*1f30*/  BRA `(.L_x_102) ;  /* 0x0000000000087947 */ /* 0x000fec0003800000 */
.L_x_103:
[----:B------:R-:W-:Y:S01]  /*1f40*/  LOP3.LUT R17, R13, 0x80000, RZ, 0xfc, !PT ;  /* 0x000800000d117812 */ /* 0x000fe200078efcff */
[----:B------:R-:W-:-:S07]  /*1f50*/  IMAD.MOV.U32 R16, RZ, RZ, R12 ;  /* 0x000000ffff107224 */ /* 0x000fce00078e000c */
.L_x_102:
[----:B------:R-:W-:Y:S02]  /*1f60*/  MOV R2, R29 ;  /* 0x0000001d00027202 */ /* 0x000fe40000000f00 */
[----:B------:R-:W-:-:S04]  /*1f70*/  MOV R3, 0x0 ;  /* 0x0000000000037802 */ /* 0x000fc80000000f00 */
[----:B------:R-:W-:Y:S05]  /*1f80*/  RET.REL.NODEC R2 `(_Z6gatherP6float2S0_PfS1_ifiii) ;  /* 0xffffffe0021c7950 */ /* 0x000fea0003c3ffff */
        .weak           $__internal_5_$__cuda_sm3x_div_rn_noftz_f32_slowpath
        .type           $__internal_5_$__cuda_sm3x_div_rn_noftz_f32_slowpath,@function
        .size           $__internal_5_$__cuda_sm3x_div_rn_noftz_f32_slowpath,(.L_x_174 - $__internal_5_$__cuda_sm3x_div_rn_noftz_f32_slowpath)
$__internal_5_$__cuda_sm3x_div_rn_noftz_f32_slowpath:
        /* <DEDUP_REMOVED lines=18> */
[----:B------:R-:W-:Y:S02]  /*20b0*/  FSETP.NEU.FTZ.AND P2, PT, |R16|, +INF , PT ;  /* 0x7f8000001000780b */ /* 0x000fe40003f5d200 */
        /* <DEDUP_REMOVED lines=16> */
.L_x_106:
[----:B------:R-:W-:Y:S01]  /*21c0*/  LEA R25, R17, 0xc0800000, 0x17 ;  /* 0xc080000011197811 */ /* 0x000fe200078eb8ff */
[----:B------:R-:W-:Y:S01]  /*21d0*/  BSSY.RECONVERGENT B2, `(.L_x_111) ;  /* 0x0000036000027945 */ /* 0x000fe20003800200 */
[----:B------:R-:W-:Y:S02]  /*21e0*/  IADD3 R26, PT, PT, R26, -0x7f, RZ ;  /* 0xffffff811a1a7810 */ /* 0x000fe40007ffe0ff */
[----:B------:R-:W-:-:S03]  /*21f0*/  IADD3 R28, PT, PT, -R25, R28, RZ ;  /* 0x0000001c191c7210 */ /* 0x000fc60007ffe1ff */
[----:B------:R-:W-:Y:S01]  /*2200*/  IMAD R16, R26, -0x800000, R16 ;  /* 0xff8000001a107824 */ /* 0x000fe200078e0210 */
[----:B------:R0:W1:Y:S02]  /*2210*/  MUFU.RCP R25, R28 ;  /* 0x0000001c00197308 */ /* 0x0000640000001000 */
[----:B0-----:R-:W-:-:S04]  /*2220*/  FADD.FTZ R28, -R28, -RZ ;  /* 0x800000ff1c1c7221 */ /* 0x001fc80000010100 */
[----:B-1----:R-:W-:-:S04]  /*2230*/  FFMA R27, R25, R28, 1 ;  /* 0x3f800000191b7423 */ /* 0x002fc8000000001c */
[----:B------:R-:W-:Y:S01]  /*2240*/  FFMA R25, R25, R27, R25 ;  /* 0x0000001b19197223 */ /* 0x000fe20000000019 */
[----:B------:R-:W-:-:S03]  /*2250*/  IADD3 R27, PT, PT, R26, 0x7f, -R17 ;  /* 0x0000007f1a1b7810 */ /* 0x000fc60007ffe811 */
[----:B------:R-:W-:Y:S02]  /*2260*/  FFMA R17, R16, R25, RZ ;  /* 0x0000001910117223 */ /* 0x000fe400000000ff */
[----:B------:R-:W-:Y:S02]  /*2270*/  IMAD.IADD R29, R27, 0x1, R29 ;  /* 0x000000011b1d7824 */ /* 0x000fe400078e021d */
        /* <DEDUP_REMOVED lines=21> */
[C---:B------:R-:W-:Y:S02]  /*23d0*/  ISETP.NE.AND P2, PT, R27.reuse, RZ, PT ;  /* 0x000000ff1b00720c */ /* 0x040fe40003f45270 */
        /* <DEDUP_REMOVED lines=17> */
.L_x_113:
[----:B------:R-:W-:-:S04]  /*24f0*/  LOP3.LUT R26, R26, 0x80000000, RZ, 0xc0, !PT ;  /* 0x800000001a1a7812 */ /* 0x000fc800078ec0ff */
[----:B------:R-:W-:Y:S01]  /*2500*/  LOP3.LUT R26, R26, 0x7f800000, RZ, 0xfc, !PT ;  /* 0x7f8000001a1a7812 */ /* 0x000fe200078efcff */
[----:B------:R-:W-:Y:S06]  /*2510*/  BRA `(.L_x_114) ;  /* 0x0000000000047947 */ /* 0x000fec0003800000 */
.L_x_112:
[----:B------:R-:W-:-:S07]  /*2520*/  IMAD R26, R29, 0x800000, R26 ;  /* 0x008000001d1a7824 */ /* 0x000fce00078e021a */
.L_x_114:
[----:B------:R-:W-:Y:S05]  /*2530*/  BSYNC.RECONVERGENT B2 ;  /* 0x0000000000027941 */ /* 0x000fea0003800200 */
.L_x_111:
[----:B------:R-:W-:Y:S01]  /*2540*/  MOV R16, R26 ;  /* 0x0000001a00107202 */ /* 0x000fe20000000f00 */
[----:B------:R-:W-:Y:S06]  /*2550*/  BRA `(.L_x_115) ;  /* 0x0000000000207947 */ /* 0x000fec0003800000 */
.L_x_110:
[----:B------:R-:W-:-:S04]  /*2560*/  LOP3.LUT R16, R28, 0x80000000, R16, 0x48, !PT ;  /* 0x800000001c107812 */ /* 0x000fc800078e4810 */
[----:B------:R-:W-:Y:S01]  /*2570*/  LOP3.LUT R16, R16, 0x7f800000, RZ, 0xfc, !PT ;  /* 0x7f80000010107812 */ /* 0x000fe200078efcff */
[----:B------:R-:W-:Y:S06]  /*2580*/  BRA `(.L_x_115) ;  /* 0x0000000000147947 */ /* 0x000fec0003800000 */
.L_x_109:
[----:B------:R-:W-:Y:S01]  /*2590*/  LOP3.LUT R16, R28, 0x80000000, R16, 0x48, !PT ;  /* 0x800000001c107812 */ /* 0x000fe200078e4810 */
[----:B------:R-:W-:Y:S06]  /*25a0*/  BRA `(.L_x_115) ;  /* 0x00000000000c7947 */ /* 0x000fec0003800000 */
.L_x_108:
[----:B------:R-:W0:Y:S01]  /*25b0*/  MUFU.RSQ R16, -QNAN ;  /* 0xffc0000000107908 */ /* 0x000e220000001400 */
[----:B------:R-:W-:Y:S05]  /*25c0*/  BRA `(.L_x_115) ;  /* 0x0000000000047947 */ /* 0x000fea0003800000 */
.L_x_107:
[----:B------:R-:W-:-:S07]  /*25d0*/  FADD.FTZ R16, R16, R10 ;  /* 0x0000000a10107221 */ /* 0x000fce0000010000 */
.L_x_115:
[----:B------:R-:W-:Y:S05]  /*25e0*/  BSYNC.RECONVERGENT B1 ;  /* 0x0000000000017941 */ /* 0x000fea0003800200 */
.L_x_105:
[----:B------:R-:W-:-:S04]  /*25f0*/  HFMA2 R25, -RZ, RZ, 0, 0 ;  /* 0x00000000ff197431 */ /* 0x000fc800000001ff */
[----:B0-----:R-:W-:Y:S05]  /*2600*/  RET.REL.NODEC R24 `(_Z6gatherP6float2S0_PfS1_ifiii) ;  /* 0xffffffd8187c7950 */ /* 0x001fea0003c3ffff */
.L_x_116:
        /* <DEDUP_REMOVED lines=15> */
.L_x_174:


//--------------------- .text._Z6takexyPfS_S_ii   --------------------------
	.section	.text._Z6takexyPfS_S_ii,"ax",@progbits
	.align	128
        .global         _Z6takexyPfS_S_ii
        .type           _Z6takexyPfS_S_ii,@function
        .size           _Z6takexyPfS_S_ii,(.L_x_175 - _Z6takexyPfS_S_ii)
        .other          _Z6takexyPfS_S_ii,@"STO_CUDA_ENTRY STV_DEFAULT"
_Z6takexyPfS_S_ii:
.text._Z6takexyPfS_S_ii:
        /* <DEDUP_REMOVED lines=8> */
[----:B0-----:R-:W-:-:S05]  /*0080*/  IMAD R5, R5, UR7, R0 ;  /* 0x0000000705057c24 */ /* 0x001fca000f8e0200 */
[----:B--2---:R-:W-:Y:S01]  /*0090*/  ISETP.GE.AND P0, PT, R5, UR5, PT ;  /* 0x0000000505007c0c */ /* 0x004fe2000bf06270 */
[----:B-1----:R-:W-:-:S05]  /*00a0*/  IMAD R2, R2, UR6, R3 ;  /* 0x0000000602027c24 */ /* 0x002fca000f8e0203 */
[----:B------:R-:W-:-:S13]  /*00b0*/  ISETP.GE.OR P0, PT, R2, UR4, P0 ;  /* 0x0000000402007c0c */ /* 0x000fda0008706670 */
[----:B------:R-:W-:Y:S05]  /*00c0*/  @P0 EXIT ;  /* 0x000000000000094d */ /* 0x000fea0003800000 */
[----:B------:R-:W-:Y:S01]  /*00d0*/  I2FP.F32.S32 R3, UR4 ;  /* 0x0000000400037c45 */ /* 0x000fe20008201400 */
[----:B------:R-:W-:Y:S01]  /*00e0*/  ULEA.HI UR4, UR4, UR4, URZ, 0x1 ;  /* 0x0000000404047291 */ /* 0x000fe2000f8f08ff */
[----:B------:R-:W-:Y:S02]  /*00f0*/  BSSY.RECONVERGENT B0, `(.L_x_117) ;  /* 0x0000010000007945 */ /* 0x000fe40003800200 */
[----:B------:R-:W0:Y:S01]  /*0100*/  MUFU.RCP R4, R3 ;  /* 0x0000000300047308 */ /* 0x000e220000001000 */
[----:B------:R-:W-:-:S06]  /*0110*/  USHF.R.S32.HI UR4, URZ, 0x1, UR4 ;  /* 0x00000001ff047899 */ /* 0x000fcc0008011404 */
[----:B------:R-:W-:-:S05]  /*0120*/  VIADD R0, R2, -UR4 ;  /* 0x8000000402007c36 */ /* 0x000fca0008000000 */
[----:B------:R-:W-:Y:S01]  /*0130*/  I2FP.F32.S32 R0, R0 ;  /* 0x0000000000007245 */ /* 0x000fe20000201400 */
[----:B------:R-:W1:Y:S03]  /*0140*/  LDCU.64 UR4, c[0x0][0x358] ;  /* 0x00006b00ff0477ac */ /* 0x000e660008000a00 */
[----:B------:R-:W2:Y:S01]  /*0150*/  FCHK P0, R0, R3 ;  /* 0x0000000300007302 */ /* 0x000ea20000000000 */
[----:B0-----:R-:W-:-:S04]  /*0160*/  FFMA R7, -R3, R4, 1 ;  /* 0x3f80000003077423 */ /* 0x001fc80000000104 */
[----:B------:R-:W-:-:S04]  /*0170*/  FFMA R7, R4, R7, R4 ;  /* 0x0000000704077223 */ /* 0x000fc80000000004 */
[----:B------:R-:W-:-:S04]  /*0180*/  FFMA R4, R0, R7, RZ ;  /* 0x0000000700047223 */ /* 0x000fc800000000ff */
[----:B------:R-:W-:-:S04]  /*0190*/  FFMA R6, -R3, R4, R0 ;  /* 0x0000000403067223 */ /* 0x000fc80000000100 */
[----:B------:R-:W-:Y:S01]  /*01a0*/  FFMA R10, R7, R6, R4 ;  /* 0x00000006070a7223 */ /* 0x000fe20000000004 */
[----:B-12---:R-:W-:Y:S06]  /*01b0*/  @!P0 BRA `(.L_x_118) ;  /* 0x00000000000c8947 */ /* 0x006fec0003800000 */
[----:B------:R-:W-:-:S07]  /*01c0*/  MOV R4, 0x1e0 ;  /* 0x000001e000047802 */ /* 0x000fce0000000f00 */
[----:B------:R-:W-:Y:S05]  /*01d0*/  CALL.REL.NOINC `($__internal_6_$__cuda_sm3x_div_rn_noftz_f32_slowpath) ;  /* 0x0000000000847944 */ /* 0x000fea0003c00000 */
[----:B------:R-:W-:-:S07]  /*01e0*/  IMAD.MOV.U32 R10, RZ, RZ, R0 ;  /* 0x000000ffff0a7224 */ /* 0x000fce00078e0000 */
.L_x_118:
[----:B------:R-:W-:Y:S05]  /*01f0*/  BSYNC.RECONVERGENT B0 ;  /* 0x0000000000007941 */ /* 0x000fea0003800200 */
.L_x_117:
[----:B------:R-:W0:Y:S01]  /*0200*/  LDC.64 R6, c[0x0][0x390] ;  /* 0x0000e400ff067b82 */ /* 0x000e220000000a00 */
[----:B------:R-:W1:Y:S07]  /*0210*/  LDCU UR6, c[0x0][0x398] ;  /* 0x00007300ff0677ac */ /* 0x000e6e0008000800 */
[----:B------:R-:W2:Y:S01]  /*0220*/  LDC.64 R8, c[0x0][0x380] ;  /* 0x0000e000ff087b82 */ /* 0x000ea20000000a00 */
[----:B0-----:R-:W-:-:S05]  /*0230*/  IMAD.WIDE.U32 R6, R5, 0x4, R6 ;  /* 0x0000000405067825 */ /* 0x001fca00078e0006 */
[----:B------:R-:W3:Y:S01]  /*0240*/  LDG.E R0, desc[UR4][R6.64] ;  /* 0x0000000406007981 */ /* 0x000ee2000c1e1900 */
[----:B-1----:R-:W-:Y:S02]  /*0250*/  IMAD R13, R5, UR6, R2 ;  /* 0x00000006050d7c24 */ /* 0x002fe4000f8e0202 */
[----:B------:R-:W0:Y:S02]  /*0260*/  LDC.64 R4, c[0x0][0x388] ;  /* 0x0000e200ff047b82 */ /* 0x000e240000000a00 */
[----:B--2---:R-:W-:-:S04]  /*0270*/  IMAD.WIDE R2, R13, 0x4, R8 ;  /* 0x000000040d027825 */ /* 0x004fc800078e0208 */
[----:B---3--:R-:W-:-:S04]  /*0280*/  FMUL.RZ R12, R0, 0.15915493667125701904 ;  /* 0x3e22f983000c7820 */ /* 0x008fc8000040c000 */
[----:B------:R-:W1:Y:S02]  /*0290*/  MUFU.SIN R11, R12 ;  /* 0x0000000c000b7308 */ /* 0x000e640000000400 */
[----:B-1----:R-:W-:-:S05]  /*02a0*/  FMUL R11, R11, R10 ;  /* 0x0000000a0b0b7220 */ /* 0x002fca0000400000 */
[----:B------:R1:W-:Y:S04]  /*02b0*/  STG.E desc[UR4][R2.64], R11 ;  /* 0x0000000b02007986 */ /* 0x0003e8000c101904 */
[----:B------:R-:W2:Y:S01]  /*02c0*/  LDG.E R0, desc[UR4][R6.64] ;  /* 0x0000000406007981 */ /* 0x000ea2000c1e1900 */
[----:B0-----:R-:W-:-:S04]  /*02d0*/  IMAD.WIDE R4, R13, 0x4, R4 ;  /* 0x000000040d047825 */ /* 0x001fc800078e0204 */
[----:B--2---:R-:W-:-:S04]  /*02e0*/  FMUL.RZ R8, R0, 0.15915493667125701904 ;  /* 0x3e22f98300087820 */ /* 0x004fc8000040c000 */
[----:B------:R-:W0:Y:S02]  /*02f0*/  MUFU.COS R9, R8 ;  /* 0x0000000800097308 */ /* 0x000e240000000000 */
[----:B0-----:R-:W-:-:S05]  /*0300*/  FMUL R9, R9, R10 ;  /* 0x0000000a09097220 */ /* 0x001fca0000400000 */
[----:B------:R1:W-:Y:S04]  /*0310*/  STG.E desc[UR4][R4.64], R9 ;  /* 0x0000000904007986 */ /* 0x0003e8000c101904 */
[----:B------:R-:W2:Y:S01]  /*0320*/  LDG.E R0, desc[UR4][R2.64] ;  /* 0x0000000402007981 */ /* 0x000ea2000c1e1900 */
[----:B------:R-:W-:Y:S01]  /*0330*/  BSSY.RECONVERGENT B0, `(.L_x_119) ;  /* 0x0000006000007945 */ /* 0x000fe20003800200 */
[----:B--2---:R-:W-:-:S13]  /*0340*/  FSETP.GE.AND P0, PT, R0, 0.5, PT ;  /* 0x3f0000000000780b */ /* 0x004fda0003f06000 */
[----:B-1----:R-:W-:Y:S05]  /*0350*/  @!P0 BRA `(.L_x_120) ;  /* 0x00000000000c8947 */ /* 0x002fea0003800000 */
[----:B------:R-:W-:-:S05]  /*0360*/  IMAD.MOV.U32 R7, RZ, RZ, 0x3efffeb0 ;  /* 0x3efffeb0ff077424 */ /* 0x000fca00078e00ff */
[----:B------:R0:W-:Y:S04]  /*0370*/  STG.E desc[UR4][R2.64], R7 ;  /* 0x0000000702007986 */ /* 0x0001e8000c101904 */
[----:B------:R0:W5:Y:S02]  /*0380*/  LDG.E R9, desc[UR4][R4.64] ;  /* 0x0000000404097981 */ /* 0x000164000c1e1900 */
.L_x_120:
[----:B------:R-:W-:Y:S05]  /*0390*/  BSYNC.RECONVERGENT B0 ;  /* 0x0000000000007941 */ /* 0x000fea0003800200 */
.L_x_119:
[----:B-----5:R-:W-:-:S13]  /*03a0*/  FSETP.GE.AND P0, PT, R9, 0.5, PT ;  /* 0x3f0000000900780b */ /* 0x020fda0003f06000 */
[----:B------:R-:W-:Y:S05]  /*03b0*/  @!P0 EXIT ;  /* 0x000000000000894d */ /* 0x000fea0003800000 */
[----:B0-----:R-:W-:-:S05]  /*03c0*/  IMAD.MOV.U32 R3, RZ, RZ, 0x3efffeb0 ;  /* 0x3efffeb0ff037424 */ /* 0x001fca00078e00ff */
[----:B------:R-:W-:Y:S01]  /*03d0*/  STG.E desc[UR4][R4.64], R3 ;  /* 0x0000000304007986 */ /* 0x000fe2000c101904 */
[----:B------:R-:W-:Y:S05]  /*03e0*/  EXIT ;  /* 0x000000000000794d */ /* 0x000fea0003800000 */
        .weak           $__internal_6_$__cuda_sm3x_div_rn_noftz_f32_slowpath
        .type           $__internal_6_$__cuda_sm3x_div_rn_noftz_f32_slowpath,@function
        .size           $__internal_6_$__cuda_sm3x_div_rn_noftz_f32_slowpath,(.L_x_175 - $__internal_6_$__cuda_sm3x_div_rn_noftz_f32_slowpath)
$__internal_6_$__cuda_sm3x_div_rn_noftz_f32_slowpath:
[--C-:B------:R-:W-:Y:S01]  /*03f0*/  SHF.R.U32.HI R7, RZ, 0x17, R3.reuse ;  /* 0x00000017ff077819 */ /* 0x100fe20000011603 */
[----:B------:R-:W-:Y:S01]  /*0400*/  BSSY.RECONVERGENT B1, `(.L_x_121) ;  /* 0x0000064000017945 */ /* 0x000fe20003800200 */
[--C-:B------:R-:W-:Y:S01]  /*0410*/  SHF.R.U32.HI R6, RZ, 0x17, R0.reuse ;  /* 0x00000017ff067819 */ /* 0x100fe20000011600 */
[----:B------:R-:W-:Y:S01]  /*0420*/  IMAD.MOV.U32 R8, RZ, RZ, R0 ;  /* 0x000000ffff087224 */ /* 0x000fe200078e0000 */
[----:B------:R-:W-:Y:S01]  /*0430*/  LOP3.LUT R7, R7, 0xff, RZ, 0xc0, !PT ;  /* 0x000000ff07077812 */ /* 0x000fe200078ec0ff */
[----:B------:R-:W-:Y:S01]  /*0440*/  IMAD.MOV.U32 R9, RZ, RZ, R3 ;  /* 0x000000ffff097224 */ /* 0x000fe200078e0003 */
        /* <DEDUP_REMOVED lines=30> */
.L_x_122:
[----:B------:R-:W-:Y:S01]  /*0630*/  LEA R0, R7, 0xc0800000, 0x17 ;  /* 0xc080000007007811 */ /* 0x000fe200078eb8ff */
[----:B------:R-:W-:Y:S01]  /*0640*/  VIADD R6, R6, 0xffffff81 ;  /* 0xffffff8106067836 */ /* 0x000fe20000000000 */
[----:B------:R-:W-:Y:S03]  /*0650*/  BSSY.RECONVERGENT B2, `(.L_x_127) ;  /* 0x0000035000027945 */ /* 0x000fe60003800200 */
[----:B------:R-:W-:Y:S01]  /*0660*/  IMAD.IADD R9, R9, 0x1, -R0 ;  /* 0x0000000109097824 */ /* 0x000fe200078e0a00 */
[C---:B------:R-:W-:Y:S01]  /*0670*/  IADD3 R7, PT, PT, R6.reuse, 0x7f, -R7 ;  /* 0x0000007f06077810 */ /* 0x040fe20007ffe807 */
[----:B------:R-:W-:Y:S02]  /*0680*/  IMAD R0, R6, -0x800000, R8 ;  /* 0xff80000006007824 */ /* 0x000fe400078e0208 */
[----:B------:R-:W0:Y:S01]  /*0690*/  MUFU.RCP R3, R9 ;  /* 0x0000000900037308 */ /* 0x000e220000001000 */
[----:B------:R-:W-:Y:S01]  /*06a0*/  FADD.FTZ R11, -R9, -RZ ;  /* 0x800000ff090b7221 */ /* 0x000fe20000010100 */
[----:B------:R-:W-:-:S03]  /*06b0*/  IMAD.IADD R7, R7, 0x1, R10 ;  /* 0x0000000107077824 */ /* 0x000fc600078e020a */
        /* <DEDUP_REMOVED lines=21> */
[CCC-:B------:R-:W-:Y:S01]  /*0810*/  FFMA.RM R6, R12.reuse, R8.reuse, R13.reuse ;  /* 0x000000080c067223 */ /* 0x1c0fe2000000400d */
[C---:B------:R-:W-:Y:S02]  /*0820*/  ISETP.NE.AND P2, PT, R9.reuse, RZ, PT ;  /* 0x000000ff0900720c */ /* 0x040fe40003f45270 */
[----:B------:R-:W-:Y:S02]  /*0830*/  ISETP.NE.AND P1, PT, R9, RZ, PT ;  /* 0x000000ff0900720c */ /* 0x000fe40003f25270 */
[----:B------:R-:W-:Y:S01]  /*0840*/  LOP3.LUT R7, R3, 0x7fffff, RZ, 0xc0, !PT ;  /* 0x007fffff03077812 */ /* 0x000fe200078ec0ff */
[----:B------:R-:W-:Y:S01]  /*0850*/  FFMA.RP R3, R12, R8, R13 ;  /* 0x000000080c037223 */ /* 0x000fe2000000800d */
[----:B------:R-:W-:Y:S02]  /*0860*/  VIADD R8, R9, 0x20 ;  /* 0x0000002009087836 */ /* 0x000fe40000000000 */
[----:B------:R-:W-:Y:S01]  /*0870*/  LOP3.LUT R7, R7, 0x800000, RZ, 0xfc, !PT ;  /* 0x0080000007077812 */ /* 0x000fe200078efcff */
[----:B------:R-:W-:Y:S01]  /*0880*/  IMAD.MOV R9, RZ, RZ, -R9 ;  /* 0x000000ffff097224 */ /* 0x000fe200078e0a09 */
        /* <DEDUP_REMOVED lines=13> */
.L_x_129:
[----:B------:R-:W-:-:S04]  /*0960*/  LOP3.LUT R0, R0, 0x80000000, RZ, 0xc0, !PT ;  /* 0x8000000000007812 */ /* 0x000fc800078ec0ff */
[----:B------:R-:W-:Y:S01]  /*0970*/  LOP3.LUT R0, R0, 0x7f800000, RZ, 0xfc, !PT ;  /* 0x7f80000000007812 */ /* 0x000fe200078efcff */
[----:B------:R-:W-:Y:S06]  /*0980*/  BRA `(.L_x_130) ;  /* 0x0000000000047947 */ /* 0x000fec0003800000 */
.L_x_128:
[----:B------:R-:W-:-:S07]  /*0990*/  IMAD R0, R7, 0x800000, R0 ;  /* 0x0080000007007824 */ /* 0x000fce00078e0200 */
.L_x_130:
[----:B------:R-:W-:Y:S05]  /*09a0*/  BSYNC.RECONVERGENT B2 ;  /* 0x0000000000027941 */ /* 0x000fea0003800200 */
.L_x_127:
[----:B------:R-:W-:Y:S05]  /*09b0*/  BRA `(.L_x_131) ;  /* 0x0000000000207947 */ /* 0x000fea0003800000 */
.L_x_126:
[----:B------:R-:W-:-:S04]  /*09c0*/  LOP3.LUT R0, R9, 0x80000000, R8, 0x48, !PT ;  /* 0x8000000009007812 */ /* 0x000fc800078e4808 */
[----:B------:R-:W-:Y:S01]  /*09d0*/  LOP3.LUT R0, R0, 0x7f800000, RZ, 0xfc, !PT ;  /* 0x7f80000000007812 */ /* 0x000fe200078efcff */
[----:B------:R-:W-:Y:S06]  /*09e0*/  BRA `(.L_x_131) ;  /* 0x0000000000147947 */ /* 0x000fec0003800000 */
.L_x_125:
[----:B------:R-:W-:Y:S01]  /*09f0*/  LOP3.LUT R0, R9, 0x80000000, R8, 0x48, !PT ;  /* 0x8000000009007812 */ /* 0x000fe200078e4808 */
[----:B------:R-:W-:Y:S06]  /*0a00*/  BRA `(.L_x_131) ;  /* 0x00000000000c7947 */ /* 0x000fec0003800000 */
.L_x_124:
[----:B------:R-:W0:Y:S01]  /*0a10*/  MUFU.RSQ R0, -QNAN ;  /* 0xffc0000000007908 */ /* 0x000e220000001400 */
[----:B------:R-:W-:Y:S05]  /*0a20*/  BRA `(.L_x_131) ;  /* 0x0000000000047947 */ /* 0x000fea0003800000 */
.L_x_123:
[----:B------:R-:W-:-:S07]  /*0a30*/  FADD.FTZ R0, R0, R3 ;  /* 0x0000000300007221 */ /* 0x000fce0000010000 */
.L_x_131:
[----:B------:R-:W-:Y:S05]  /*0a40*/  BSYNC.RECONVERGENT B1 ;  /* 0x0000000000017941 */ /* 0x000fea0003800200 */
.L_x_121:
[----:B------:R-:W-:Y:S02]  /*0a50*/  IMAD.MOV.U32 R6, RZ, RZ, R4 ;  /* 0x000000ffff067224 */ /* 0x000fe400078e0004 */
[----:B------:R-:W-:-:S04]  /*0a60*/  IMAD.MOV.U32 R7, RZ, RZ, 0x0 ;  /* 0x00000000ff077424 */ /* 0x000fc800078e00ff */
[----:B0-----:R-:W-:Y:S05]  /*0a70*/  RET.REL.NODEC R6 `(_Z6takexyPfS_S_ii) ;  /* 0xfffffff406607950 */ /* 0x001fea0003c3ffff */
.L_x_132:
        /* <DEDUP_REMOVED lines=16> */
.L_x_175:


//--------------------- .text._Z7wrapadjP6float2iii --------------------------
	.section	.text._Z7wrapadjP6float2iii,"ax",@progbits
	.align	128
        .global         _Z7wrapadjP6float2iii
        .type           _Z7wrapadjP6float2iii,@function
        .size           _Z7wrapadjP6float2iii,(.L_x_184 - _Z7wrapadjP6float2iii)
        .other          _Z7wrapadjP6float2iii,@"STO_CUDA_ENTRY STV_DEFAULT"
_Z7wrapadjP6float2iii:
.text._Z7wrapadjP6float2iii:
[----:B------:R-:W-:Y:S01]  /*0000*/  LDC R1, c[0x0][0x37c] ;  /* 0x0000df00ff017b82 */ /* 0x000fe20000000800 */
[----:B------:R-:W0:Y:S07]  /*0010*/  S2R R11, SR_CTAID.X ;  /* 0x00000000000b7919 */ /* 0x000e2e0000002500 */
[----:B------:R-:W1:Y:S01]  /*0020*/  LDC.64 R4, c[0x0][0x388] ;  /* 0x0000e200ff047b82 */ /* 0x000e620000000a00 */
[----:B------:R-:W0:Y:S01]  /*0030*/  LDCU UR4, c[0x0][0x360] ;  /* 0x00006c00ff0477ac */ /* 0x000e220008000800 */
[----:B------:R-:W0:Y:S01]  /*0040*/  S2R R0, SR_TID.X ;  /* 0x0000000000007919 */ /* 0x000e220000002100 */
[----:B------:R-:W2:Y:S01]  /*0050*/  LDCU UR5, c[0x0][0x364] ;  /* 0x00006c80ff0577ac */ /* 0x000ea20008000800 */
[----:B------:R-:W2:Y:S04]  /*0060*/  S2R R10, SR_CTAID.Y ;  /* 0x00000000000a7919 */ /* 0x000ea80000002600 */
[----:B------:R-:W3:Y:S01]  /*0070*/  LDC R7, c[0x0][0x390] ;  /* 0x0000e400ff077b82 */ /* 0x000ee20000000800 */
[----:B------:R-:W4:Y:S01]  /*0080*/  LDCU UR6, c[0x0][0x368] ;  /* 0x00006d00ff0677ac */ /* 0x000f220008000800 */
[----:B------:R-:W2:Y:S01]  /*0090*/  S2R R3, SR_TID.Y ;  /* 0x0000000000037919 */ /* 0x000ea20000002200 */
[----:B------:R-:W4:Y:S01]  /*00a0*/  S2R R9, SR_CTAID.Z ;  /* 0x0000000000097919 */ /* 0x000f220000002700 */
[----:B------:R-:W4:Y:S01]  /*00b0*/  S2R R2, SR_TID.Z ;  /* 0x0000000000027919 */ /* 0x000f220000002300 */
[----:B-1----:R-:W-:-:S02]  /*00c0*/  IMAD.SHL.U32 R6, R4, 0x2, RZ ;  /* 0x0000000204067824 */ /* 0x002fc400078e00ff */
[----:B0-----:R-:W-:Y:S02]  /*00d0*/  IMAD R11, R11, UR4, R0 ;  /* 0x000000040b0b7c24 */ /* 0x001fe4000f8e0200 */
[----:B---3--:R-:W-:Y:S02]  /*00e0*/  IMAD R0, R7, 0x2, R6 ;  /* 0x0000000207007824 */ /* 0x008fe400078e0206 */
[----:B--2---:R-:W-:-:S05]  /*00f0*/  IMAD R10, R10, UR5, R3 ;  /* 0x000000050a0a7c24 */ /* 0x004fca000f8e0203 */
[----:B------:R-:W-:Y:S01]  /*0100*/  VIMNMX R3, PT, PT, R11, R10, !PT ;  /* 0x0000000a0b037248 */ /* 0x000fe20007fe0100 */
[----:B----4-:R-:W-:-:S03]  /*0110*/  IMAD R9, R9, UR6, R2 ;  /* 0x0000000609097c24 */ /* 0x010fc6000f8e0202 */
[----:B------:R-:W-:-:S04]  /*0120*/  ISETP.GE.AND P0, PT, R3, R0, PT ;  /* 0x000000000300720c */ /* 0x000fc80003f06270 */
[----:B------:R-:W-:-:S13]  /*0130*/  ISETP.GE.OR P0, PT, R9, R5, P0 ;  /* 0x000000050900720c */ /* 0x000fda0000706670 */
[----:B------:R-:W-:Y:S05]  /*0140*/  @P0 EXIT ;  /* 0x000000000000094d */ /* 0x000fea0003800000 */
[-C--:B------:R-:W-:Y:S02]  /*0150*/  IADD3 R2, PT, PT, R0, -R7.reuse, RZ ;  /* 0x8000000700027210 */ /* 0x080fe40007ffe0ff */
[----:B------:R-:W-:Y:S02]  /*0160*/  VIMNMX R4, PT, PT, R11, R10, PT ;  /* 0x0000000a0b047248 */ /* 0x000fe40003fe0100 */
[----:B------:R-:W-:Y:S02]  /*0170*/  ISETP.LT.AND P1, PT, R3, R2, PT ;  /* 0x000000020300720c */ /* 0x000fe40003f21270 */
[----:B------:R-:W-:-:S13]  /*0180*/  ISETP.GE.AND P0, PT, R4, R7, PT ;  /* 0x000000070400720c */ /* 0x000fda0003f06270 */
[----:B------:R-:W-:Y:S05]  /*0190*/  @P0 EXIT P1 ;  /* 0x000000000000094d */ /* 0x000fea0000800000 */
[----:B------:R-:W0:Y:S01]  /*01a0*/  LDC.64 R4, c[0x0][0x380] ;  /* 0x0000e000ff047b82 */ /* 0x000e220000000a00 */
[----:B------:R-:W1:Y:S01]  /*01b0*/  LDCU.64 UR4, c[0x0][0x358] ;  /* 0x00006b00ff0477ac */ /* 0x000e620008000a00 */
[-C--:B------:R-:W-:Y:S02]  /*01c0*/  IMAD R9, R9, R0.reuse, RZ ;  /* 0x0000000009097224 */ /* 0x080fe400078e02ff */
[----:B------:R-:W-:-:S04]  /*01d0*/  IMAD R2, R10, R0, R11 ;  /* 0x000000000a027224 */ /* 0x000fc800078e020b */
[----:B------:R-:W-:-:S04]  /*01e0*/  IMAD R3, R0, R9, R2 ;  /* 0x0000000900037224 */ /* 0x000fc800078e0202 */
[----:B0-----:R-:W-:-:S05]  /*01f0*/  IMAD.WIDE R2, R3, 0x8, R4 ;  /* 0x0000000803027825 */ /* 0x001fca00078e0204 */
[----:B-1----:R-:W2:Y:S01]  /*0200*/  LDG.E R8, desc[UR4][R2.64] ;  /* 0x0000000402087981 */ /* 0x002ea2000c1e1900 */
[-C--:B------:R-:W-:Y:S01]  /*0210*/  IABS R14, R6.reuse ;  /* 0x00000006000e7213 */ /* 0x080fe20000000000 */
[----:B------:R-:W-:Y:S01]  /*0220*/  IMAD R9, R0, R9, R7 ;  /* 0x0000000900097224 */ /* 0x000fe200078e0207 */
[CC--:B------:R-:W-:Y:S02]  /*0230*/  IADD3 R10, PT, PT, R6.reuse, -R7.reuse, R10 ;  /* 0x80000007060a7210 */ /* 0x0c0fe40007ffe00a */
[----:B------:R-:W0:Y:S01]  /*0240*/  I2F.RP R15, R14 ;  /* 0x0000000e000f7306 */ /* 0x000e220000209400 */
[----:B------:R-:W-:Y:S02]  /*0250*/  IABS R18, R6 ;  /* 0x0000000600127213 */ /* 0x000fe40000000000 */
[----:B------:R-:W-:Y:S02]  /*0260*/  IABS R19, R10 ;  /* 0x0000000a00137213 */ /* 0x000fe40000000000 */
[----:B------:R-:W-:-:S04]  /*0270*/  IADD3 R11, PT, PT, R6, -R7, R11 ;  /* 0x80000007060b7210 */ /* 0x000fc80007ffe00b */
[----:B------:R-:W-:Y:S01]  /*0280*/  IABS R16, R11 ;  /* 0x0000000b00107213 */ /* 0x000fe20000000000 */
[----:B0-----:R-:W0:Y:S02]  /*0290*/  MUFU.RCP R15, R15 ;  /* 0x0000000f000f7308 */ /* 0x001e240000001000 */
[----:B0-----:R-:W-:-:S06]  /*02a0*/  VIADD R12, R15, 0xffffffe ;  /* 0x0ffffffe0f0c7836 */ /* 0x001fcc0000000000 */
[----:B------:R0:W1:Y:S02]  /*02b0*/  F2I.FTZ.U32.TRUNC.NTZ R13, R12 ;  /* 0x0000000c000d7305 */ /* 0x000064000021f000 */
[----:B0-----:R-:W-:Y:S02]  /*02c0*/  HFMA2 R12, -RZ, RZ, 0, 0 ;  /* 0x00000000ff0c7431 */ /* 0x001fe400000001ff */
[----:B-1----:R-:W-:-:S04]  /*02d0*/  IMAD.MOV R17, RZ, RZ, -R13 ;  /* 0x000000ffff117224 */ /* 0x002fc800078e0a0d */
[----:B------:R-:W-:-:S04]  /*02e0*/  IMAD R17, R17, R14, RZ ;  /* 0x0000000e11117224 */ /* 0x000fc800078e02ff */
[----:B------:R-:W-:-:S04]  /*02f0*/  IMAD.HI.U32 R13, R13, R17, R12 ;  /* 0x000000110d0d7227 */ /* 0x000fc800078e000c */
[----:B------:R-:W-:Y:S02]  /*0300*/  IMAD.MOV R17, RZ, RZ, -R18 ;  /* 0x000000ffff117224 */ /* 0x000fe400078e0a12 */
[----:B------:R-:W-:-:S04]  /*0310*/  IMAD.MOV.U32 R18, RZ, RZ, R19 ;  /* 0x000000ffff127224 */ /* 0x000fc800078e0013 */
[----:B------:R-:W-:-:S04]  /*0320*/  IMAD.HI.U32 R12, R13, R18, RZ ;  /* 0x000000120d0c7227 */ /* 0x000fc800078e00ff */
[----:B------:R-:W-:-:S04]  /*0330*/  IMAD.HI.U32 R13, R13, R16, RZ ;  /* 0x000000100d0d7227 */ /* 0x000fc800078e00ff */
[-C--:B------:R-:W-:Y:S02]  /*0340*/  IMAD R15, R12, R17.reuse, R18 ;  /* 0x000000110c0f7224 */ /* 0x080fe400078e0212 */
[----:B------:R-:W-:-:S03]  /*0350*/  IMAD R13, R13, R17, R16 ;  /* 0x000000110d0d7224 */ /* 0x000fc600078e0210 */
[C---:B------:R-:W-:Y:S02]  /*0360*/  ISETP.GT.U32.AND P1, PT, R14.reuse, R15, PT ;  /* 0x0000000f0e00720c */ /* 0x040fe40003f24070 */
[----:B------:R-:W-:-:S11]  /*0370*/  ISETP.GT.U32.AND P0, PT, R14, R13, PT ;  /* 0x0000000d0e00720c */ /* 0x000fd60003f04070 */
[----:B------:R-:W-:Y:S02]  /*0380*/  @!P1 IADD3 R15, PT, PT, R15, -R14, RZ ;  /* 0x8000000e0f0f9210 */ /* 0x000fe40007ffe0ff */
[----:B------:R-:W-:Y:S01]  /*0390*/  @!P0 IMAD.IADD R13, R13, 0x1, -R14 ;  /* 0x000000010d0d8824 */ /* 0x000fe200078e0a0e */
[----:B------:R-:W-:Y:S02]  /*03a0*/  ISETP.GE.AND P0, PT, R10, RZ, PT ;  /* 0x000000ff0a00720c */ /* 0x000fe40003f06270 */
[C---:B------:R-:W-:Y:S02]  /*03b0*/  ISETP.GT.U32.AND P3, PT, R14.reuse, R15, PT ;  /* 0x0000000f0e00720c */ /* 0x040fe40003f64070 */
[----:B------:R-:W-:Y:S02]  /*03c0*/  ISETP.GT.U32.AND P2, PT, R14, R13, PT ;  /* 0x0000000d0e00720c */ /* 0x000fe40003f44070 */
[----:B------:R-:W-:-:S09]  /*03d0*/  ISETP.GE.AND P1, PT, R11, RZ, PT ;  /* 0x000000ff0b00720c */ /* 0x000fd20003f26270 */
[----:B------:R-:W-:Y:S02]  /*03e0*/  @!P3 IMAD.IADD R15, R15, 0x1, -R14 ;  /* 0x000000010f0fb824 */ /* 0x000fe400078e0a0e */
[----:B------:R-:W-:Y:S02]  /*03f0*/  @!P2 IADD3 R13, PT, PT, R13, -R14, RZ ;  /* 0x8000000e0d0da210 */ /* 0x000fe40007ffe0ff */
[----:B------:R-:W-:Y:S01]  /*0400*/  ISETP.NE.AND P2, PT, R6, RZ, PT ;  /* 0x000000ff0600720c */ /* 0x000fe20003f45270 */
[----:B------:R-:W-:Y:S01]  /*0410*/  @!P0 IMAD.MOV R15, RZ, RZ, -R15 ;  /* 0x000000ffff0f8224 */ /* 0x000fe200078e0a0f */
[----:B------:R-:W-:Y:S02]  /*0420*/  LOP3.LUT R6, RZ, R6, RZ, 0x33, !PT ;  /* 0x00000006ff067212 */ /* 0x000fe400078e33ff */
[----:B------:R-:W-:Y:S02]  /*0430*/  @!P1 IADD3 R13, PT, PT, -R13, RZ, RZ ;  /* 0x000000ff0d0d9210 */ /* 0x000fe40007ffe1ff */
[----:B------:R-:W-:-:S02]  /*0440*/  SEL R10, R6, R15, !P2 ;  /* 0x0000000f060a7207 */ /* 0x000fc40005000000 */
[----:B------:R-:W-:-:S03]  /*0450*/  SEL R6, R6, R13, !P2 ;  /* 0x0000000d06067207 */ /* 0x000fc60005000000 */
[----:B------:R-:W-:Y:S01]  /*0460*/  IMAD.IADD R7, R10, 0x1, R7 ;  /* 0x000000010a077824 */ /* 0x000fe200078e0207 */
[----:B------:R-:W-:-:S05]  /*0470*/  IADD3 R9, PT, PT, R6, R9, RZ ;  /* 0x0000000906097210 */ /* 0x000fca0007ffe0ff */
[----:B------:R-:W-:-:S04]  /*0480*/  IMAD R7, R0, R7, R9 ;  /* 0x0000000700077224 */ /* 0x000fc800078e0209 */
[----:B------:R-:W-:-:S05]  /*0490*/  IMAD.WIDE R4, R7, 0x8, R4 ;  /* 0x0000000807047825 */ /* 0x000fca00078e0204 */
[----:B--2---:R-:W-:Y:S04]  /*04a0*/  REDG.E.ADD.F32.FTZ.RN.STRONG.GPU desc[UR4][R4.64], R8 ;  /* 0x00000008040079a6 */ /* 0x004fe8000c12f304 */
[----:B------:R-:W2:Y:S04]  /*04b0*/  LDG.E R3, desc[UR4][R2.64+0x4] ;  /* 0x0000040402037981 */ /* 0x000ea8000c1e1900 */
[----:B--2---:R-:W-:Y:S01]  /*04c0*/  REDG.E.ADD.F32.FTZ.RN.STRONG.GPU desc[UR4][R4.64+0x4], R3 ;  /* 0x00000403040079a6 */ /* 0x004fe2000c12f304 */
[----:B------:R-:W-:Y:S05]  /*04d0*/  EXIT ;  /* 0x000000000000794d */ /* 0x000fea0003800000 */
.L_x_133:
        /* <DEDUP_REMOVED lines=10> */
.L_x_184:


//--------------------- .text._Z4wrapP6float2iii  --------------------------
	.section	.text._Z4wrapP6float2iii,"ax",@progbits
	.align	128
        .global         _Z4wrapP6float2iii
        .type           _Z4wrapP6float2iii,@function
        .size           _Z4wrapP6float2iii,(.L_x_185 - _Z4wrapP6float2iii)
        .other          _Z4wrapP6float2iii,@"STO_CUDA_ENTRY STV_DEFAULT"
_Z4wrapP6float2iii:
.text._Z4wrapP6float2iii:
        /* <DEDUP_REMOVED lines=26> */
[----:B------:R-:W-:Y:S01]  /*01a0*/  IABS R13, R6 ;  /* 0x00000006000d7213 */ /* 0x000fe20000000000 */
[----:B------:R-:W-:Y:S01]  /*01b0*/  IMAD R8, R8, R0, RZ ;  /* 0x0000000008087224 */ /* 0x000fe200078e02ff */
[CC--:B------:R-:W-:Y:S01]  /*01c0*/  IADD3 R9, PT, PT, R6.reuse, -R7.reuse, R5 ;  /* 0x8000000706097210 */ /* 0x0c0fe20007ffe005 */
[----:B------:R-:W0:Y:S01]  /*01d0*/  LDCU.64 UR4, c[0x0][0x358] ;  /* 0x00006b00ff0477ac */ /* 0x000e220008000a00 */
[----:B------:R-:W1:Y:S01]  /*01e0*/  I2F.RP R10, R13 ;  /* 0x0000000d000a7306 */ /* 0x000e620000209400 */
[----:B------:R-:W-:Y:S02]  /*01f0*/  IADD3 R11, PT, PT, R6, -R7, R4 ;  /* 0x80000007060b7210 */ /* 0x000fe40007ffe004 */
[----:B------:R-:W-:-:S05]  /*0200*/  IABS R14, R6 ;  /* 0x00000006000e7213 */ /* 0x000fca0000000000 */
[----:B-1----:R-:W1:Y:S02]  /*0210*/  MUFU.RCP R10, R10 ;  /* 0x0000000a000a7308 */ /* 0x002e640000001000 */
[----:B-1----:R-:W-:Y:S01]  /*0220*/  VIADD R2, R10, 0xffffffe ;  /* 0x0ffffffe0a027836 */ /* 0x002fe20000000000 */
[----:B------:R-:W-:-:S05]  /*0230*/  IABS R10, R9 ;  /* 0x00000009000a7213 */ /* 0x000fca0000000000 */
[----:B------:R1:W2:Y:S02]  /*0240*/  F2I.FTZ.U32.TRUNC.NTZ R3, R2 ;  /* 0x0000000200037305 */ /* 0x0002a4000021f000 */
[----:B-1----:R-:W-:Y:S02]  /*0250*/  HFMA2 R2, -RZ, RZ, 0, 0 ;  /* 0x00000000ff027431 */ /* 0x002fe400000001ff */
[----:B--2---:R-:W-:-:S04]  /*0260*/  IMAD.MOV R12, RZ, RZ, -R3 ;  /* 0x000000ffff0c7224 */ /* 0x004fc800078e0a03 */
[----:B------:R-:W-:Y:S01]  /*0270*/  IMAD R15, R12, R13, RZ ;  /* 0x0000000d0c0f7224 */ /* 0x000fe200078e02ff */
[----:B------:R-:W-:-:S03]  /*0280*/  IABS R12, R11 ;  /* 0x0000000b000c7213 */ /* 0x000fc60000000000 */
[----:B------:R-:W-:-:S04]  /*0290*/  IMAD.HI.U32 R3, R3, R15, R2 ;  /* 0x0000000f03037227 */ /* 0x000fc800078e0002 */
[----:B------:R-:W-:Y:S02]  /*02a0*/  IMAD.MOV R15, RZ, RZ, -R14 ;  /* 0x000000ffff0f7224 */ /* 0x000fe400078e0a0e */
[----:B------:R-:W-:-:S04]  /*02b0*/  IMAD.HI.U32 R2, R3, R10, RZ ;  /* 0x0000000a03027227 */ /* 0x000fc800078e00ff */
[----:B------:R-:W-:-:S04]  /*02c0*/  IMAD.HI.U32 R3, R3, R12, RZ ;  /* 0x0000000c03037227 */ /* 0x000fc800078e00ff */
[-C--:B------:R-:W-:Y:S02]  /*02d0*/  IMAD R10, R2, R15.reuse, R10 ;  /* 0x0000000f020a7224 */ /* 0x080fe400078e020a */
[----:B------:R-:W-:Y:S02]  /*02e0*/  IMAD R12, R3, R15, R12 ;  /* 0x0000000f030c7224 */ /* 0x000fe400078e020c */
[----:B------:R-:W1:Y:S01]  /*02f0*/  LDC.64 R2, c[0x0][0x380] ;  /* 0x0000e000ff027b82 */ /* 0x000e620000000a00 */
[C---:B------:R-:W-:Y:S02]  /*0300*/  ISETP.GT.U32.AND P0, PT, R13.reuse, R10, PT ;  /* 0x0000000a0d00720c */ /* 0x040fe40003f04070 */
[----:B------:R-:W-:-:S11]  /*0310*/  ISETP.GT.U32.AND P1, PT, R13, R12, PT ;  /* 0x0000000c0d00720c */ /* 0x000fd60003f24070 */
[----:B------:R-:W-:Y:S01]  /*0320*/  @!P0 IMAD.IADD R10, R10, 0x1, -R13 ;  /* 0x000000010a0a8824 */ /* 0x000fe200078e0a0d */
[----:B------:R-:W-:Y:S02]  /*0330*/  ISETP.GE.AND P0, PT, R9, RZ, PT ;  /* 0x000000ff0900720c */ /* 0x000fe40003f06270 */
[----:B------:R-:W-:Y:S02]  /*0340*/  @!P1 IADD3 R12, PT, PT, R12, -R13, RZ ;  /* 0x8000000d0c0c9210 */ /* 0x000fe40007ffe0ff */
[C---:B------:R-:W-:Y:S02]  /*0350*/  ISETP.GT.U32.AND P2, PT, R13.reuse, R10, PT ;  /* 0x0000000a0d00720c */ /* 0x040fe40003f44070 */
[----:B------:R-:W-:Y:S02]  /*0360*/  ISETP.GT.U32.AND P3, PT, R13, R12, PT ;  /* 0x0000000c0d00720c */ /* 0x000fe40003f64070 */
[----:B------:R-:W-:Y:S02]  /*0370*/  ISETP.GE.AND P1, PT, R11, RZ, PT ;  /* 0x000000ff0b00720c */ /* 0x000fe40003f26270 */
[----:B------:R-:W-:-:S07]  /*0380*/  LOP3.LUT R9, RZ, R6, RZ, 0x33, !PT ;  /* 0x00000006ff097212 */ /* 0x000fce00078e33ff */
[----:B------:R-:W-:Y:S01]  /*0390*/  @!P2 IMAD.IADD R10, R10, 0x1, -R13 ;  /* 0x000000010a0aa824 */ /* 0x000fe200078e0a0d */
[----:B------:R-:W-:Y:S01]  /*03a0*/  ISETP.NE.AND P2, PT, R6, RZ, PT ;  /* 0x000000ff0600720c */ /* 0x000fe20003f45270 */
[----:B------:R-:W-:Y:S01]  /*03b0*/  IMAD R6, R0, R8, R7 ;  /* 0x0000000800067224 */ /* 0x000fe200078e0207 */
[----:B------:R-:W-:Y:S01]  /*03c0*/  @!P3 IADD3 R12, PT, PT, R12, -R13, RZ ;  /* 0x8000000d0c0cb210 */ /* 0x000fe20007ffe0ff */
[----:B------:R-:W-:-:S03]  /*03d0*/  @!P0 IMAD.MOV R10, RZ, RZ, -R10 ;  /* 0x000000ffff0a8224 */ /* 0x000fc600078e0a0a */
[----:B------:R-:W-:Y:S02]  /*03e0*/  @!P1 IADD3 R12, PT, PT, -R12, RZ, RZ ;  /* 0x000000ff0c0c9210 */ /* 0x000fe40007ffe1ff */
[C---:B------:R-:W-:Y:S02]  /*03f0*/  SEL R11, R9.reuse, R10, !P2 ;  /* 0x0000000a090b7207 */ /* 0x040fe40005000000 */
[----:B------:R-:W-:Y:S02]  /*0400*/  SEL R12, R9, R12, !P2 ;  /* 0x0000000c090c7207 */ /* 0x000fe40005000000 */
[----:B------:R-:W-:-:S03]  /*0410*/  IADD3 R6, PT, PT, R11, R6, RZ ;  /* 0x000000060b067210 */ /* 0x000fc60007ffe0ff */
[----:B------:R-:W-:-:S04]  /*0420*/  IMAD.IADD R7, R12, 0x1, R7 ;  /* 0x000000010c077824 */ /* 0x000fc800078e0207 */
[----:B------:R-:W-:-:S04]  /*0430*/  IMAD R7, R0, R7, R6 ;  /* 0x0000000700077224 */ /* 0x000fc800078e0206 */
[----:B-1----:R-:W-:-:S06]  /*0440*/  IMAD.WIDE R6, R7, 0x8, R2 ;  /* 0x0000000807067825 */ /* 0x002fcc00078e0202 */
[----:B0-----:R-:W2:Y:S01]  /*0450*/  LDG.E.64 R6, desc[UR4][R6.64] ;  /* 0x0000000406067981 */ /* 0x001ea2000c1e1b00 */
[----:B------:R-:W-:-:S04]  /*0460*/  IMAD R5, R4, R0, R5 ;  /* 0x0000000004057224 */ /* 0x000fc800078e0205 */
[----:B------:R-:W-:-:S04]  /*0470*/  IMAD R5, R0, R8, R5 ;  /* 0x0000000800057224 */ /* 0x000fc800078e0205 */
[----:B------:R-:W-:-:S05]  /*0480*/  IMAD.WIDE R2, R5, 0x8, R2 ;  /* 0x0000000805027825 */ /* 0x000fca00078e0202 */
[----:B--2---:R-:W-:Y:S01]  /*0490*/  STG.E.64 desc[UR4][R2.64], R6 ;  /* 0x0000000602007986 */ /* 0x004fe2000c101b04 */
[----:B------:R-:W-:Y:S05]  /*04a0*/  EXIT ;  /* 0x000000000000794d */ /* 0x000fea0003800000 */
.L_x_134:
        /* <DEDUP_REMOVED lines=13> */
.L_x_185:


//--------------------- .text._Z10fftshift1cP6float2iii --------------------------
	.section	.text._Z10fftshift1cP6float2iii,"ax",@progbits
	.align	128
        .global         _Z10fftshift1cP6float2iii
        .type           _Z10fftshift1cP6float2iii,@function
        .size           _Z10fftshift1cP6float2iii,(.L_x_186 - _Z10fftshift1cP6float2iii)
        .other          _Z10fftshift1cP6float2iii,@"STO_CUDA_ENTRY STV_DEFAULT"
_Z10fftshift1cP6float2iii:
.text._Z10fftshift1cP6float2iii:
        /* <DEDUP_REMOVED lines=19> */
[----:B------:R-:W0:Y:S01]  /*0130*/  LDC.64 R2, c[0x0][0x380] ;  /* 0x0000e000ff027b82 */ /* 0x000e220000000a00 */
[----:B------:R-:W1:Y:S01]  /*0140*/  LDCU.64 UR4, c[0x0][0x358] ;  /* 0x00006b00ff0477ac */ /* 0x000e620008000a00 */
[----:B------:R-:W-:-:S04]  /*0150*/  IMAD R5, R5, UR9, R4 ;  /* 0x0000000905057c24 */ /* 0x000fc8000f8e0204 */
[----:B------:R-:W-:-:S04]  /*0160*/  IMAD R5, R5, UR8, R0 ;  /* 0x0000000805057c24 */ /* 0x000fc8000f8e0200 */
[----:B0-----:R-:W-:-:S05]  /*0170*/  IMAD.WIDE R2, R5, 0x8, R2 ;  /* 0x0000000805027825 */ /* 0x001fca00078e0202 */
[----:B-1----:R-:W2:Y:S01]  /*0180*/  LDG.E.64 R6, desc[UR4][R2.64] ;  /* 0x0000000402067981 */ /* 0x002ea2000c1e1b00 */
[----:B------:R-:W-:-:S04]  /*0190*/  IADD3 R0, PT, PT, R0, 0x1, RZ ;  /* 0x0000000100007810 */ /* 0x000fc80007ffe0ff */
[----:B------:R-:W-:-:S04]  /*01a0*/  LEA.HI R4, R0, R0, RZ, 0x1 ;  /* 0x0000000000047211 */ /* 0x000fc800078f08ff */
[----:B------:R-:W-:Y:S02]  /*01b0*/  LOP3.LUT R5, R4, 0x7ffffffe, RZ, 0xc0, !PT ;  /* 0x7ffffffe04057812 */ /* 0x000fe400078ec0ff */
[----:B------:R-:W-:Y:S02]  /*01c0*/  MOV R4, 0xfffffffe ;  /* 0xfffffffe00047802 */ /* 0x000fe40000000f00 */
[----:B------:R-:W-:-:S05]  /*01d0*/  IADD3 R5, PT, PT, R0, -R5, RZ ;  /* 0x8000000500057210 */ /* 0x000fca0007ffe0ff */
[----:B------:R-:W-:-:S05]  /*01e0*/  IMAD R5, R5, R4, 0x1 ;  /* 0x0000000105057424 */ /* 0x000fca00078e0204 */
[----:B------:R-:W-:-:S05]  /*01f0*/  I2FP.F32.S32 R5, R5 ;  /* 0x0000000500057245 */ /* 0x000fca0000201400 */
[C---:B--2---:R-:W-:Y:S01]  /*0200*/  FMUL R6, R5.reuse, R6 ;  /* 0x0000000605067220 */ /* 0x044fe20000400000 */
[----:B------:R-:W-:-:S05]  /*0210*/  FMUL R7, R5, R7 ;  /* 0x0000000705077220 */ /* 0x000fca0000400000 */
[----:B------:R-:W-:Y:S01]  /*0220*/  STG.E.64 desc[UR4][R2.64], R6 ;  /* 0x0000000602007986 */ /* 0x000fe2000c101b04 */
[----:B------:R-:W-:Y:S05]  /*0230*/  EXIT ;  /* 0x000000000000794d */ /* 0x000fea0003800000 */
.L_x_135:
        /* <DEDUP_REMOVED lines=12> */
.L_x_186:


//--------------------- .text._Z9fftshiftcP6float2ii --------------------------
	.section	.text._Z9fftshiftcP6float2ii,"ax",@progbits
	.align	128
        .global         _Z9fftshiftcP6float2ii
        .type           _Z9fftshiftcP6float2ii,@function
        .size           _Z9fftshiftcP6float2ii,(.L_x_187 - _Z9fftshiftcP6float2ii)
        .other          _Z9fftshiftcP6float2ii,@"STO_CUDA_ENTRY STV_DEFAULT"
_Z9fftshiftcP6float2ii:
.text._Z9fftshiftcP6float2ii:
        /* <DEDUP_REMOVED lines=8> */
[----:B------:R-:W3:Y:S01]  /*0080*/  LDCU.64 UR8, c[0x0][0x388] ;  /* 0x00007100ff0877ac */ /* 0x000ee20008000a00 */
[----:B------:R-:W2:Y:S01]  /*0090*/  S2R R4, SR_CTAID.Z ;  /* 0x0000000000047919 */ /* 0x000ea20000002700 */
[----:B------:R-:W2:Y:S01]  /*00a0*/  S2R R5, SR_TID.Z ;  /* 0x0000000000057919 */ /* 0x000ea20000002300 */
[----:B0-----:R-:W-:-:S02]  /*00b0*/  IMAD R0, R0, UR4, R3 ;  /* 0x0000000400007c24 */ /* 0x001fc4000f8e0203 */
[----:B-1----:R-:W-:-:S05]  /*00c0*/  IMAD R7, R7, UR5, R2 ;  /* 0x0000000507077c24 */ /* 0x002fca000f8e0202 */
[----:B------:R-:W-:Y:S01]  /*00d0*/  VIMNMX R2, PT, PT, R0, R7, !PT ;  /* 0x0000000700027248 */ /* 0x000fe20007fe0100 */
[----:B--2---:R-:W-:-:S05]  /*00e0*/  IMAD R4, R4, UR6, R5 ;  /* 0x0000000604047c24 */ /* 0x004fca000f8e0205 */
[----:B---3--:R-:W-:-:S04]  /*00f0*/  ISETP.GE.AND P0, PT, R4, UR9, PT ;  /* 0x0000000904007c0c */ /* 0x008fc8000bf06270 */
[----:B------:R-:W-:-:S13]  /*0100*/  ISETP.GE.OR P0, PT, R2, UR8, P0 ;  /* 0x0000000802007c0c */ /* 0x000fda0008706670 */
[----:B------:R-:W-:Y:S05]  /*0110*/  @P0 EXIT ;  /* 0x000000000000094d */ /* 0x000fea0003800000 */
[----:B------:R-:W0:Y:S01]  /*0120*/  LDC.64 R2, c[0x0][0x380] ;  /* 0x0000e000ff027b82 */ /* 0x000e220000000a00 */
[----:B------:R-:W1:Y:S01]  /*0130*/  LDCU.64 UR4, c[0x0][0x358] ;  /* 0x00006b00ff0477ac */ /* 0x000e620008000a00 */
[----:B------:R-:W-:-:S04]  /*0140*/  IMAD R5, R4, UR8, R7 ;  /* 0x0000000804057c24 */ /* 0x000fc8000f8e0207 */
[----:B------:R-:W-:-:S04]  /*0150*/  IMAD R5, R5, UR8, R0 ;  /* 0x0000000805057c24 */ /* 0x000fc8000f8e0200 */
[----:B0-----:R-:W-:-:S05]  /*0160*/  IMAD.WIDE R2, R5, 0x8, R2 ;  /* 0x0000000805027825 */ /* 0x001fca00078e0202 */
[----:B-1----:R-:W2:Y:S01]  /*0170*/  LDG.E.64 R4, desc[UR4][R2.64] ;  /* 0x0000000402047981 */ /* 0x002ea2000c1e1b00 */
[----:B------:R-:W-:Y:S02]  /*0180*/  IADD3 R0, PT, PT, R0, 0x1, RZ ;  /* 0x0000000100007810 */ /* 0x000fe40007ffe0ff */
[----:B------:R-:W-:Y:S02]  /*0190*/  SHF.L.U32 R7, R7, 0x1, RZ ;  /* 0x0000000107077819 */ /* 0x000fe400000006ff */
[----:B------:R-:W-:Y:S02]  /*01a0*/  LEA.HI R6, R0, R0, RZ, 0x1 ;  /* 0x0000000000067211 */ /* 0x000fe400078f08ff */
[----:B------:R-:W-:Y:S02]  /*01b0*/  LOP3.LUT R7, R7, 0x2, RZ, 0xc, !PT ;  /* 0x0000000207077812 */ /* 0x000fe400078e0cff */
[----:B------:R-:W-:Y:S01]  /*01c0*/  LOP3.LUT R9, R6, 0x7ffffffe, RZ, 0xc0, !PT ;  /* 0x7ffffffe06097812 */ /* 0x000fe200078ec0ff */
[----:B------:R-:W-:-:S03]  /*01d0*/  HFMA2 R6, -RZ, RZ, 0, 5.9604644775390625e-08 ;  /* 0x00000001ff067431 */ /* 0x000fc600000001ff */
[----:B------:R-:W-:Y:S02]  /*01e0*/  IADD3 R9, PT, PT, R0, -R9, RZ ;  /* 0x8000000900097210 */ /* 0x000fe40007ffe0ff */
[----:B------:R-:W-:-:S03]  /*01f0*/  IADD3 R0, PT, PT, -R7, 0x1, RZ ;  /* 0x0000000107007810 */ /* 0x000fc60007ffe1ff */
[----:B------:R-:W-:-:S04]  /*0200*/  IMAD R9, R9, -0x2, R6 ;  /* 0xfffffffe09097824 */ /* 0x000fc800078e0206 */
[----:B------:R-:W-:-:S05]  /*0210*/  IMAD R0, R9, R0, RZ ;  /* 0x0000000009007224 */ /* 0x000fca00078e02ff */
[----:B------:R-:W-:-:S05]  /*0220*/  I2FP.F32.S32 R0, R0 ;  /* 0x0000000000007245 */ /* 0x000fca0000201400 */
[C---:B--2---:R-:W-:Y:S01]  /*0230*/  FMUL R4, R0.reuse, R4 ;  /* 0x0000000400047220 */ /* 0x044fe20000400000 */
[----:B------:R-:W-:-:S05]  /*0240*/  FMUL R5, R0, R5 ;  /* 0x0000000500057220 */ /* 0x000fca0000400000 */
[----:B------:R-:W-:Y:S01]  /*0250*/  STG.E.64 desc[UR4][R2.64], R4 ;  /* 0x0000000402007986 */ /* 0x000fe2000c101b04 */
[----:B------:R-:W-:Y:S05]  /*0260*/  EXIT ;  /* 0x000000000000794d */ /* 0x000fea0003800000 */
.L_x_136:
        /* <DEDUP_REMOVED lines=9> */
.L_x_187:


//--------------------- .text._Z11unpaddivphiP6float2S0_fiii --------------------------
	.section	.text._Z11unpaddivphiP6float2S0_fiii,"ax",@progbits
	.align	128
        .global         _Z11unpaddivphiP6float2S0_fiii
        .type           _Z11unpaddivphiP6float2S0_fiii,@function
        .size           _Z11unpaddivphiP6float2S0_fiii,(.L_x_176 - _Z11unpaddivphiP6float2S0_fiii)
        .other          _Z11unpaddivphiP6float2S0_fiii,@"STO_CUDA_ENTRY STV_DEFAULT"
_Z11unpaddivphiP6float2S0_fiii:
.text._Z11unpaddivphiP6float2S0_fiii:
        /* <DEDUP_REMOVED lines=19> */
[----:B------:R-:W-:Y:S01]  /*0130*/  USHF.R.U32.HI UR4, URZ, 0x1, UR8 ;  /* 0x00000001ff047899 */ /* 0x000fe20008011608 */
[----:B------:R-:W1:Y:S06]  /*0140*/  LDCU.64 UR6, c[0x0][0x358] ;  /* 0x00006b00ff0677ac */ /* 0x000e6c0008000a00 */
[----:B------:R-:W2:Y:S01]  /*0150*/  LDC.64 R2, c[0x0][0x388] ;  /* 0x0000e200ff027b82 */ /* 0x000ea20000000a00 */
[C---:B0-----:R-:W-:Y:S01]  /*0160*/  VIADD R0, R5.reuse, UR8 ;  /* 0x0000000805007c36 */ /* 0x041fe20008000000 */
[----:B------:R-:W-:-:S02]  /*0170*/  IADD3 R9, PT, PT, R5, UR4, R7 ;  /* 0x0000000405097c10 */ /* 0x000fc4000fffe007 */
[----:B------:R-:W-:Y:S01]  /*0180*/  IADD3 R5, PT, PT, R5, UR4, R6 ;  /* 0x0000000405057c10 */ /* 0x000fe2000fffe006 */
[----:B------:R-:W-:-:S04]  /*0190*/  IMAD.SHL.U32 R0, R0, 0x2, RZ ;  /* 0x0000000200007824 */ /* 0x000fc800078e00ff */
[----:B------:R-:W-:-:S04]  /*01a0*/  IMAD R9, R8, R0, R9 ;  /* 0x0000000008097224 */ /* 0x000fc800078e0209 */
[----:B------:R-:W-:-:S04]  /*01b0*/  IMAD R5, R0, R9, R5 ;  /* 0x0000000900057224 */ /* 0x000fc800078e0205 */
[----:B--2---:R-:W-:-:S06]  /*01c0*/  IMAD.WIDE R2, R5, 0x8, R2 ;  /* 0x0000000805027825 */ /* 0x004fcc00078e0202 */
[----:B-1----:R-:W2:Y:S01]  /*01d0*/  LDG.E.64 R2, desc[UR6][R2.64] ;  /* 0x0000000602027981 */ /* 0x002ea2000c1e1b00 */
[----:B------:R-:W-:Y:S01]  /*01e0*/  VIADD R5, R7, -UR4 ;  /* 0x8000000407057c36 */ /* 0x000fe20008000000 */
[----:B------:R-:W-:Y:S01]  /*01f0*/  BSSY.RECONVERGENT B0, `(.L_x_137) ;  /* 0x0000019000007945 */ /* 0x000fe20003800200 */
[----:B------:R-:W-:-:S03]  /*0200*/  VIADD R0, R6, -UR4 ;  /* 0x8000000406007c36 */ /* 0x000fc60008000000 */
[----:B------:R-:W-:Y:S02]  /*0210*/  I2FP.F32.S32 R9, R5 ;  /* 0x0000000500097245 */ /* 0x000fe40000201400 */
[----:B------:R-:W-:-:S03]  /*0220*/  I2FP.F32.S32 R5, R0 ;  /* 0x0000000000057245 */ /* 0x000fc60000201400 */
[-C--:B------:R-:W-:Y:S02]  /*0230*/  FMUL R0, R9, R4.reuse ;  /* 0x0000000409007220 */ /* 0x080fe40000400000 */
[----:B------:R-:W-:Y:S02]  /*0240*/  FMUL R4, R5, -R4 ;  /* 0x8000000405047220 */ /* 0x000fe40000400000 */
[----:B------:R-:W-:-:S04]  /*0250*/  FMUL R0, R9, R0 ;  /* 0x0000000009007220 */ /* 0x000fc80000400000 */
[----:B------:R-:W-:-:S04]  /*0260*/  FFMA R0, R5, R4, -R0 ;  /* 0x0000000405007223 */ /* 0x000fc80000000800 */
[----:B------:R-:W-:-:S05]  /*0270*/  FMUL R0, R0, 1.4426950216293334961 ;  /* 0x3fb8aa3b00007820 */ /* 0x000fca0000400000 */
[----:B------:R-:W-:-:S13]  /*0280*/  FSETP.GEU.AND P0, PT, R0, -126, PT ;  /* 0xc2fc00000000780b */ /* 0x000fda0003f0e000 */
[----:B------:R-:W-:-:S04]  /*0290*/  @!P0 FMUL R0, R0, 0.5 ;  /* 0x3f00000000008820 */ /* 0x000fc80000400000 */
[----:B------:R-:W0:Y:S02]  /*02a0*/  MUFU.EX2 R9, R0 ;  /* 0x0000000000097308 */ /* 0x000e240000000800 */
[----:B0-----:R-:W-:-:S06]  /*02b0*/  @!P0 FMUL R9, R9, R9 ;  /* 0x0000000909098220 */ /* 0x001fcc0000400000 */
[----:B------:R-:W0:Y:S02]  /*02c0*/  MUFU.RCP R4, R9 ;  /* 0x0000000900047308 */ /* 0x000e240000001000 */
[----:B0-----:R-:W-:-:S04]  /*02d0*/  FFMA R5, -R9, R4, 1 ;  /* 0x3f80000009057423 */ /* 0x001fc80000000104 */
[----:B------:R-:W-:Y:S02]  /*02e0*/  FFMA R5, R4, R5, R4 ;  /* 0x0000000504057223 */ /* 0x000fe40000000004 */
[----:B--2---:R-:W0:Y:S02]  /*02f0*/  FCHK P0, R2, R9 ;  /* 0x0000000902007302 */ /* 0x004e240000000000 */
[----:B------:R-:W-:-:S04]  /*0300*/  FFMA R4, R2, R5, RZ ;  /* 0x0000000502047223 */ /* 0x000fc800000000ff */
[----:B------:R-:W-:-:S04]  /*0310*/  FFMA R10, -R9, R4, R2 ;  /* 0x00000004090a7223 */ /* 0x000fc80000000102 */
[----:B------:R-:W-:Y:S01]  /*0320*/  FFMA R4, R5, R10, R4 ;  /* 0x0000000a05047223 */ /* 0x000fe20000000004 */
[----:B0-----:R-:W-:Y:S06]  /*0330*/  @!P0 BRA `(.L_x_138) ;  /* 0x0000000000108947 */ /* 0x001fec0003800000 */
[----:B------:R-:W-:Y:S01]  /*0340*/  IMAD.MOV.U32 R5, RZ, RZ, R9 ;  /* 0x000000ffff057224 */ /* 0x000fe200078e0009 */
[----:B------:R-:W-:-:S07]  /*0350*/  MOV R10, 0x370 ;  /* 0x00000370000a7802 */ /* 0x000fce0000000f00 */
[----:B------:R-:W-:Y:S05]  /*0360*/  CALL.REL.NOINC `($__internal_7_$__cuda_sm3x_div_rn_noftz_f32_slowpath) ;  /* 0x0000000000607944 */ /* 0x000fea0003c00000 */
[----:B------:R-:W-:-:S07]  /*0370*/  MOV R4, R0 ;  /* 0x0000000000047202 */ /* 0x000fce0000000f00 */
.L_x_138:
[----:B------:R-:W-:Y:S05]  /*0380*/  BSYNC.RECONVERGENT B0 ;  /* 0x0000000000007941 */ /* 0x000fea0003800200 */
.L_x_137:
[----:B------:R-:W0:Y:S01]  /*0390*/  MUFU.RCP R0, R9 ;  /* 0x0000000900007308 */ /* 0x000e220000001000 */
[----:B------:R-:W1:Y:S01]  /*03a0*/  LDCU UR4, c[0x0][0x398] ;  /* 0x00007300ff0477ac */ /* 0x000e620008000800 */
[----:B------:R-:W2:Y:S01]  /*03b0*/  LDC.64 R10, c[0x0][0x380] ;  /* 0x0000e000ff0a7b82 */ /* 0x000ea20000000a00 */
[----:B------:R-:W-:Y:S05]  /*03c0*/  BSSY.RECONVERGENT B0, `(.L_x_139) ;  /* 0x0000010000007945 */ /* 0x000fea0003800200 */
[----:B------:R-:W3:Y:S01]  /*03d0*/  FCHK P0, R3, R9 ;  /* 0x0000000903007302 */ /* 0x000ee20000000000 */
[----:B0-----:R-:W-:Y:S01]  /*03e0*/  FFMA R5, -R9, R0, 1 ;  /* 0x3f80000009057423 */ /* 0x001fe20000000100 */
[----:B-1----:R-:W-:-:S03]  /*03f0*/  IMAD R7, R8, UR4, R7 ;  /* 0x0000000408077c24 */ /* 0x002fc6000f8e0207 */
[----:B------:R-:W-:Y:S01]  /*0400*/  FFMA R13, R0, R5, R0 ;  /* 0x00000005000d7223 */ /* 0x000fe20000000000 */
[----:B------:R-:W-:-:S03]  /*0410*/  IMAD R7, R7, UR4, R6 ;  /* 0x0000000407077c24 */ /* 0x000fc6000f8e0206 */
[----:B------:R-:W-:Y:S01]  /*0420*/  FFMA R0, R3, R13, RZ ;  /* 0x0000000d03007223 */ /* 0x000fe200000000ff */
[----:B--2---:R-:W-:-:S04]  /*0430*/  IMAD.WIDE R6, R7, 0x8, R10 ;  /* 0x0000000807067825 */ /* 0x004fc800078e020a */
[----:B------:R-:W-:-:S04]  /*0440*/  FFMA R5, -R9, R0, R3 ;  /* 0x0000000009057223 */ /* 0x000fc80000000103 */
[----:B------:R-:W-:Y:S01]  /*0450*/  FFMA R5, R13, R5, R0 ;  /* 0x000000050d057223 */ /* 0x000fe20000000000 */
[----:B---3--:R-:W-:Y:S06]  /*0460*/  @!P0 BRA `(.L_x_140) ;  /* 0x0000000000148947 */ /* 0x008fec0003800000 */
[----:B------:R-:W-:Y:S01]  /*0470*/  IMAD.MOV.U32 R2, RZ, RZ, R3 ;  /* 0x000000ffff027224 */ /* 0x000fe200078e0003 */
[----:B------:R-:W-:Y:S01]  /*0480*/  MOV R10, 0x4b0 ;  /* 0x000004b0000a7802 */ /* 0x000fe20000000f00 */
[----:B------:R-:W-:-:S07]  /*0490*/  IMAD.MOV.U32 R5, RZ, RZ, R9 ;  /* 0x000000ffff057224 */ /* 0x000fce00078e0009 */
[----:B------:R-:W-:Y:S05]  /*04a0*/  CALL.REL.NOINC `($__internal_7_$__cuda_sm3x_div_rn_noftz_f32_slowpath) ;  /* 0x0000000000107944 */ /* 0x000fea0003c00000 */
[----:B------:R-:W-:-:S07]  /*04b0*/  IMAD.MOV.U32 R5, RZ, RZ, R0 ;  /* 0x000000ffff057224 */ /* 0x000fce00078e0000 */
.L_x_140:
[----:B------:R-:W-:Y:S05]  /*04c0*/  BSYNC.RECONVERGENT B0 ;  /* 0x0000000000007941 */ /* 0x000fea0003800200 */
.L_x_139:
[----:B------:R-:W-:Y:S01]  /*04d0*/  STG.E.64 desc[UR6][R6.64], R4 ;  /* 0x0000000406007986 */ /* 0x000fe2000c101b06 */
[----:B------:R-:W-:Y:S05]  /*04e0*/  EXIT ;  /* 0x000000000000794d */ /* 0x000fea0003800000 */
        .weak           $__internal_7_$__cuda_sm3x_div_rn_noftz_f32_slowpath
        .type           $__internal_7_$__cuda_sm3x_div_rn_noftz_f32_slowpath,@function
        .size           $__internal_7_$__cuda_sm3x_div_rn_noftz_f32_slowpath,(.L_x_176 - $__internal_7_$__cuda_sm3x_div_rn_noftz_f32_slowpath)
$__internal_7_$__cuda_sm3x_div_rn_noftz_f32_slowpath:
[----:B------:R-:W-:Y:S01]  /*04f0*/  SHF.R.U32.HI R12, RZ, 0x17, R5 ;  /* 0x00000017ff0c7819 */ /* 0x000fe20000011605 */
[----:B------:R-:W-:Y:S01]  /*0500*/  BSSY.RECONVERGENT B1, `(.L_x_141) ;  /* 0x0000062000017945 */ /* 0x000fe20003800200 */
[----:B------:R-:W-:Y:S02]  /*0510*/  SHF.R.U32.HI R0, RZ, 0x17, R2 ;  /* 0x00000017ff007819 */ /* 0x000fe40000011602 */
[----:B------:R-:W-:Y:S02]  /*0520*/  LOP3.LUT R12, R12, 0xff, RZ, 0xc0, !PT ;  /* 0x000000ff0c0c7812 */ /* 0x000fe400078ec0ff */
[----:B------:R-:W-:-:S03]  /*0530*/  LOP3.LUT R16, R0, 0xff, RZ, 0xc0, !PT ;  /* 0x000000ff00107812 */ /* 0x000fc600078ec0ff */
        /* <DEDUP_REMOVED lines=29> */
.L_x_142:
[----:B------:R-:W-:Y:S01]  /*0710*/  LEA R0, R12, 0xc0800000, 0x17 ;  /* 0xc08000000c007811 */ /* 0x000fe200078eb8ff */
[----:B------:R-:W-:Y:S04]  /*0720*/  BSSY.RECONVERGENT B2, `(.L_x_147) ;  /* 0x0000036000027945 */ /* 0x000fe80003800200 */
[----:B------:R-:W-:Y:S02]  /*0730*/  IMAD.IADD R13, R5, 0x1, -R0 ;  /* 0x00000001050d7824 */ /* 0x000fe400078e0a00 */
[----:B------:R-:W-:Y:S02]  /*0740*/  VIADD R5, R16, 0xffffff81 ;  /* 0xffffff8110057836 */ /* 0x000fe40000000000 */
[----:B------:R-:W0:Y:S01]  /*0750*/  MUFU.RCP R14, R13 ;  /* 0x0000000d000e7308 */ /* 0x000e220000001000 */
[----:B------:R-:W-:Y:S01]  /*0760*/  FADD.FTZ R15, -R13, -RZ ;  /* 0x800000ff0d0f7221 */ /* 0x000fe20000010100 */
[C---:B------:R-:W-:Y:S01]  /*0770*/  IMAD R0, R5.reuse, -0x800000, R2 ;  /* 0xff80000005007824 */ /* 0x040fe200078e0202 */
        /* <DEDUP_REMOVED lines=11> */
[----:B------:R-:W-:-:S05]  /*0830*/  IADD3 R13, PT, PT, R2, R11, RZ ;  /* 0x0000000b020d7210 */ /* 0x000fca0007ffe0ff */
        /* <DEDUP_REMOVED lines=10> */
[-CC-:B------:R-:W-:Y:S01]  /*08e0*/  FFMA.RZ R2, R19, R15.reuse, R14.reuse ;  /* 0x0000000f13027223 */ /* 0x180fe2000000c00e */
[----:B------:R-:W-:Y:S02]  /*08f0*/  VIADD R12, R13, 0x20 ;  /* 0x000000200d0c7836 */ /* 0x000fe40000000000 */
[-CC-:B------:R-:W-:Y:S01]  /*0900*/  FFMA.RM R5, R19, R15.reuse, R14.reuse ;  /* 0x0000000f13057223 */ /* 0x180fe2000000400e */
[----:B------:R-:W-:Y:S02]  /*0910*/  ISETP.NE.AND P2, PT, R13, RZ, PT ;  /* 0x000000ff0d00720c */ /* 0x000fe40003f45270 */
[----:B------:R-:W-:Y:S01]  /*0920*/  LOP3.LUT R11, R2, 0x7fffff, RZ, 0xc0, !PT ;  /* 0x007fffff020b7812 */ /* 0x000fe200078ec0ff */
[----:B------:R-:W-:Y:S01]  /*0930*/  FFMA.RP R2, R19, R15, R14 ;  /* 0x0000000f13027223 */ /* 0x000fe2000000800e */
[----:B------:R-:W-:Y:S01]  /*0940*/  ISETP.NE.AND P1, PT, R13, RZ, PT ;  /* 0x000000ff0d00720c */ /* 0x000fe20003f25270 */
[----:B------:R-:W-:Y:S01]  /*0950*/  IMAD.MOV R13, RZ, RZ, -R13 ;  /* 0x000000ffff0d7224 */ /* 0x000fe200078e0a0d */
        /* <DEDUP_REMOVED lines=10> */
[----:B------:R-:W-:-:S04]  /*0a00*/  LOP3.LUT R5, R5, R2, RZ, 0xc0, !PT ;  /* 0x0000000205057212 */ /* 0x000fc800078ec0ff */
[----:B------:R-:W-:-:S04]  /*0a10*/  IADD3 R5, PT, PT, R12, R5, RZ ;  /* 0x000000050c057210 */ /* 0x000fc80007ffe0ff */
[----:B------:R-:W-:Y:S01]  /*0a20*/  LOP3.LUT R0, R5, R0, RZ, 0xfc, !PT ;  /* 0x0000000005007212 */ /* 0x000fe200078efcff */
[----:B------:R-:W-:Y:S06]  /*0a30*/  BRA `(.L_x_150) ;  /* 0x0000000000107947 */ /* 0x000fec0003800000 */
.L_x_149:
[----:B------:R-:W-:-:S04]  /*0a40*/  LOP3.LUT R0, R0, 0x80000000, RZ, 0xc0, !PT ;  /* 0x8000000000007812 */ /* 0x000fc800078ec0ff */
[----:B------:R-:W-:Y:S01]  /*0a50*/  LOP3.LUT R0, R0, 0x7f800000, RZ, 0xfc, !PT ;  /* 0x7f80000000007812 */ /* 0x000fe200078efcff */
[----:B------:R-:W-:Y:S06]  /*0a60*/  BRA `(.L_x_150) ;  /* 0x0000000000047947 */ /* 0x000fec0003800000 */
.L_x_148:
[----:B------:R-:W-:-:S07]  /*0a70*/  IMAD R0, R11, 0x800000, R0 ;  /* 0x008000000b007824 */ /* 0x000fce00078e0200 */
.L_x_150:
[----:B------:R-:W-:Y:S05]  /*0a80*/  BSYNC.RECONVERGENT B2 ;  /* 0x0000000000027941 */ /* 0x000fea0003800200 */
.L_x_147:
[----:B------:R-:W-:Y:S05]  /*0a90*/  BRA `(.L_x_151) ;  /* 0x0000000000207947 */ /* 0x000fea0003800000 */
.L_x_146:
[----:B------:R-:W-:-:S04]  /*0aa0*/  LOP3.LUT R0, R5, 0x80000000, R2, 0x48, !PT ;  /* 0x8000000005007812 */ /* 0x000fc800078e4802 */
[----:B------:R-:W-:Y:S01]  /*0ab0*/  LOP3.LUT R0, R0, 0x7f800000, RZ, 0xfc, !PT ;  /* 0x7f80000000007812 */ /* 0x000fe200078efcff */
[----:B------:R-:W-:Y:S06]  /*0ac0*/  BRA `(.L_x_151) ;  /* 0x0000000000147947 */ /* 0x000fec0003800000 */
.L_x_145:
[----:B------:R-:W-:Y:S01]  /*0ad0*/  LOP3.LUT R0, R5, 0x80000000, R2, 0x48, !PT ;  /* 0x8000000005007812 */ /* 0x000fe200078e4802 */
[----:B------:R-:W-:Y:S06]  /*0ae0*/  BRA `(.L_x_151) ;  /* 0x00000000000c7947 */ /* 0x000fec0003800000 */
.L_x_144:
[----:B------:R-:W0:Y:S01]  /*0af0*/  MUFU.RSQ R0, -QNAN ;  /* 0xffc0000000007908 */ /* 0x000e220000001400 */
[----:B------:R-:W-:Y:S05]  /*0b00*/  BRA `(.L_x_151) ;  /* 0x0000000000047947 */ /* 0x000fea0003800000 */
.L_x_143:
[----:B------:R-:W-:-:S07]  /*0b10*/  FADD.FTZ R0, R2, R5 ;  /* 0x0000000502007221 */ /* 0x000fce0000010000 */
.L_x_151:
[----:B------:R-:W-:Y:S05]  /*0b20*/  BSYNC.RECONVERGENT B1 ;  /* 0x0000000000017941 */ /* 0x000fea0003800200 */
.L_x_141:
[----:B------:R-:W-:-:S04]  /*0b30*/  IMAD.MOV.U32 R11, RZ, RZ, 0x0 ;  /* 0x00000000ff0b7424 */ /* 0x000fc800078e00ff */
[----:B0-----:R-:W-:Y:S05]  /*0b40*/  RET.REL.NODEC R10 `(_Z11unpaddivphiP6float2S0_fiii) ;  /* 0xfffffff40a2c7950 */ /* 0x001fea0003c3ffff */
.L_x_152:
        /* <DEDUP_REMOVED lines=11> */
.L_x_176:


//--------------------- .text._Z6divphiP6float2S0_fiii --------------------------
	.section	.text._Z6divphiP6float2S0_fiii,"ax",@progbits
	.align	128
        .global         _Z6divphiP6float2S0_fiii
        .type           _Z6divphiP6float2S0_fiii,@function
        .size           _Z6divphiP6float2S0_fiii,(.L_x_177 - _Z6divphiP6float2S0_fiii)
        .other          _Z6divphiP6float2S0_fiii,@"STO_CUDA_ENTRY STV_DEFAULT"
_Z6divphiP6float2S0_fiii:
.text._Z6divphiP6float2S0_fiii:
        /* <DEDUP_REMOVED lines=20> */
[----:B------:R-:W-:Y:S01]  /*0140*/  IMAD R5, R8, UR4, R7 ;  /* 0x0000000408057c24 */ /* 0x000fe2000f8e0207 */
[----:B------:R-:W2:Y:S03]  /*0150*/  LDCU UR5, c[0x0][0x390] ;  /* 0x00007200ff0577ac */ /* 0x000ea60008000800 */
[----:B------:R-:W-:-:S04]  /*0160*/  IMAD R5, R5, UR4, R6 ;  /* 0x0000000405057c24 */ /* 0x000fc8000f8e0206 */
[----:B0-----:R-:W-:-:S06]  /*0170*/  IMAD.WIDE R2, R5, 0x8, R2 ;  /* 0x0000000805027825 */ /* 0x001fcc00078e0202 */
[----:B-1----:R-:W3:Y:S01]  /*0180*/  LDG.E.64 R2, desc[UR6][R2.64] ;  /* 0x0000000602027981 */ /* 0x002ee2000c1e1b00 */
[----:B------:R-:W-:Y:S01]  /*0190*/  USHF.R.U32.HI UR4, URZ, 0x1, UR4 ;  /* 0x00000001ff047899 */ /* 0x000fe20008011604 */
[----:B------:R-:W-:Y:S05]  /*01a0*/  BSSY.RECONVERGENT B0, `(.L_x_153) ;  /* 0x000001a000007945 */ /* 0x000fea0003800200 */
[----:B------:R-:W-:Y:S02]  /*01b0*/  VIADD R4, R7, -UR4 ;  /* 0x8000000407047c36 */ /* 0x000fe40008000000 */
[----:B------:R-:W-:-:S03]  /*01c0*/  VIADD R0, R6, -UR4 ;  /* 0x8000000406007c36 */ /* 0x000fc60008000000 */
[----:B------:R-:W-:Y:S02]  /*01d0*/  I2FP.F32.S32 R4, R4 ;  /* 0x0000000400047245 */ /* 0x000fe40000201400 */
[----:B------:R-:W-:-:S03]  /*01e0*/  I2FP.F32.S32 R0, R0 ;  /* 0x0000000000007245 */ /* 0x000fc60000201400 */
[----:B--2---:R-:W-:Y:S02]  /*01f0*/  FMUL R9, R4, UR5 ;  /* 0x0000000504097c20 */ /* 0x004fe40008400000 */
[----:B------:R-:W-:Y:S02]  /*0200*/  FMUL R5, R0, -UR5 ;  /* 0x8000000500057c20 */ /* 0x000fe40008400000 */
        /* <DEDUP_REMOVED lines=10> */
[----:B---3--:R-:W0:Y:S02]  /*02b0*/  FCHK P0, R2, R9 ;  /* 0x0000000902007302 */ /* 0x008e240000000000 */
[----:B------:R-:W-:-:S04]  /*02c0*/  FFMA R4, R2, R11, RZ ;  /* 0x0000000b02047223 */ /* 0x000fc800000000ff */
[----:B------:R-:W-:-:S04]  /*02d0*/  FFMA R0, -R9, R4, R2 ;  /* 0x0000000409007223 */ /* 0x000fc80000000102 */
[----:B------:R-:W-:Y:S01]  /*02e0*/  FFMA R4, R11, R0, R4 ;  /* 0x000000000b047223 */ /* 0x000fe20000000004 */
[----:B0-----:R-:W-:Y:S06]  /*02f0*/  @!P0 BRA `(.L_x_154) ;  /* 0x0000000000108947 */ /* 0x001fec0003800000 */
[----:B------:R-:W-:Y:S01]  /*0300*/  IMAD.MOV.U32 R5, RZ, RZ, R9 ;  /* 0x000000ffff057224 */ /* 0x000fe200078e0009 */
[----:B------:R-:W-:-:S07]  /*0310*/  MOV R10, 0x330 ;  /* 0x00000330000a7802 */ /* 0x000fce0000000f00 */
[----:B------:R-:W-:Y:S05]  /*0320*/  CALL.REL.NOINC `($__internal_8_$__cuda_sm3x_div_rn_noftz_f32_slowpath) ;  /* 0x0000000000747944 */ /* 0x000fea0003c00000 */
[----:B------:R-:W-:-:S07]  /*0330*/  IMAD.MOV.U32 R4, RZ, RZ, R0 ;  /* 0x000000ffff047224 */ /* 0x000fce00078e0000 */
.L_x_154:
[----:B------:R-:W-:Y:S05]  /*0340*/  BSYNC.RECONVERGENT B0 ;  /* 0x0000000000007941 */ /* 0x000fea0003800200 */
.L_x_153:
[----:B------:R-:W0:Y:S01]  /*0350*/  LDC R2, c[0x0][0x394] ;  /* 0x0000e500ff027b82 */ /* 0x000e220000000800 */
[----:B------:R-:W0:Y:S01]  /*0360*/  LDCU UR5, c[0x0][0x398] ;  /* 0x00007300ff0577ac */ /* 0x000e220008000800 */
[----:B------:R-:W1:Y:S01]  /*0370*/  MUFU.RCP R12, R9 ;  /* 0x00000009000c7308 */ /* 0x000e620000001000 */
[----:B------:R-:W-:Y:S05]  /*0380*/  BSSY.RECONVERGENT B0, `(.L_x_155) ;  /* 0x0000015000007945 */ /* 0x000fea0003800200 */
[----:B------:R-:W2:Y:S02]  /*0390*/  LDC.64 R10, c[0x0][0x380] ;  /* 0x0000e000ff0a7b82 */ /* 0x000ea40000000a00 */
[----:B------:R-:W3:Y:S01]  /*03a0*/  FCHK P0, R3, R9 ;  /* 0x0000000903007302 */ /* 0x000ee20000000000 */
[----:B-1----:R-:W-:-:S04]  /*03b0*/  FFMA R5, -R9, R12, 1 ;  /* 0x3f80000009057423 */ /* 0x002fc8000000010c */
[----:B------:R-:W-:Y:S01]  /*03c0*/  FFMA R13, R12, R5, R12 ;  /* 0x000000050c0d7223 */ /* 0x000fe2000000000c */
[C---:B0-----:R-:W-:Y:S01]  /*03d0*/  VIADD R0, R2.reuse, UR5 ;  /* 0x0000000502007c36 */ /* 0x041fe20008000000 */
[C---:B------:R-:W-:Y:S02]  /*03e0*/  IADD3 R7, PT, PT, R2.reuse, UR4, R7 ;  /* 0x0000000402077c10 */ /* 0x040fe4000fffe007 */
[----:B------:R-:W-:Y:S01]  /*03f0*/  IADD3 R6, PT, PT, R2, UR4, R6 ;  /* 0x0000000402067c10 */ /* 0x000fe2000fffe006 */
[----:B------:R-:W-:Y:S01]  /*0400*/  FFMA R2, R3, R13, RZ ;  /* 0x0000000d03027223 */ /* 0x000fe200000000ff */
[----:B------:R-:W-:-:S03]  /*0410*/  SHF.L.U32 R0, R0, 0x1, RZ ;  /* 0x0000000100007819 */ /* 0x000fc600000006ff */
[----:B------:R-:W-:Y:S02]  /*0420*/  FFMA R5, -R9, R2, R3 ;  /* 0x0000000209057223 */ /* 0x000fe40000000103 */
[----:B------:R-:W-:Y:S02]  /*0430*/  IMAD R7, R8, R0, R7 ;  /* 0x0000000008077224 */ /* 0x000fe400078e0207 */
[----:B------:R-:W-:Y:S02]  /*0440*/  FFMA R5, R13, R5, R2 ;  /* 0x000000050d057223 */ /* 0x000fe40000000002 */
[----:B------:R-:W-:-:S04]  /*0450*/  IMAD R7, R0, R7, R6 ;  /* 0x0000000700077224 */ /* 0x000fc800078e0206 */
[----:B--2---:R-:W-:Y:S01]  /*0460*/  IMAD.WIDE R6, R7, 0x8, R10 ;  /* 0x0000000807067825 */ /* 0x004fe200078e020a */
[----:B---3--:R-:W-:Y:S06]  /*0470*/  @!P0 BRA `(.L_x_156) ;  /* 0x0000000000148947 */ /* 0x008fec0003800000 */
[----:B------:R-:W-:Y:S01]  /*0480*/  IMAD.MOV.U32 R2, RZ, RZ, R3 ;  /* 0x000000ffff027224 */ /* 0x000fe200078e0003 */
[----:B------:R-:W-:Y:S01]  /*0490*/  MOV R10, 0x4c0 ;  /* 0x000004c0000a7802 */ /* 0x000fe20000000f00 */
[----:B------:R-:W-:-:S07]  /*04a0*/  IMAD.MOV.U32 R5, RZ, RZ, R9 ;  /* 0x000000ffff057224 */ /* 0x000fce00078e0009 */
[----:B------:R-:W-:Y:S05]  /*04b0*/  CALL.REL.NOINC `($__internal_8_$__cuda_sm3x_div_rn_noftz_f32_slowpath) ;  /* 0x0000000000107944 */ /* 0x000fea0003c00000 */
[----:B------:R-:W-:-:S07]  /*04c0*/  IMAD.MOV.U32 R5, RZ, RZ, R0 ;  /* 0x000000ffff057224 */ /* 0x000fce00078e0000 */
.L_x_156:
[----:B------:R-:W-:Y:S05]  /*04d0*/  BSYNC.RECONVERGENT B0 ;  /* 0x0000000000007941 */ /* 0x000fea0003800200 */
.L_x_155:
[----:B------:R-:W-:Y:S01]  /*04e0*/  STG.E.64 desc[UR6][R6.64], R4 ;  /* 0x0000000406007986 */ /* 0x000fe2000c101b06 */
[----:B------:R-:W-:Y:S05]  /*04f0*/  EXIT ;  /* 0x000000000000794d */ /* 0x000fea0003800000 */
        .weak           $__internal_8_$__cuda_sm3x_div_rn_noftz_f32_slowpath
        .type           $__internal_8_$__cuda_sm3x_div_rn_noftz_f32_slowpath,@function
        .size           $__internal_8_$__cuda_sm3x_div_rn_noftz_f32_slowpath,(.L_x_177 - $__internal_8_$__cuda_sm3x_div_rn_noftz_f32_slowpath)
$__internal_8_$__cuda_sm3x_div_rn_noftz_f32_slowpath:
        /* <DEDUP_REMOVED lines=34> */
.L_x_158:
        /* <DEDUP_REMOVED lines=51> */
.L_x_165:
[----:B------:R-:W-:-:S04]  /*0a50*/  LOP3.LUT R0, R0, 0x80000000, RZ, 0xc0, !PT ;  /* 0x8000000000007812 */ /* 0x000fc800078ec0ff */
[----:B------:R-:W-:Y:S01]  /*0a60*/  LOP3.LUT R0, R0, 0x7f800000, RZ, 0xfc, !PT ;  /* 0x7f80000000007812 */ /* 0x000fe200078efcff */
[----:B------:R-:W-:Y:S06]  /*0a70*/  BRA `(.L_x_166) ;  /* 0x0000000000047947 */ /* 0x000fec0003800000 */
.L_x_164:
[----:B------:R-:W-:-:S07]  /*0a80*/  IMAD R0, R11, 0x800000, R0 ;  /* 0x008000000b007824 */ /* 0x000fce00078e0200 */
.L_x_166:
[----:B------:R-:W-:Y:S05]  /*0a90*/  BSYNC.RECONVERGENT B2 ;  /* 0x0000000000027941 */ /* 0x000fea0003800200 */
.L_x_163:
[----:B------:R-:W-:Y:S05]  /*0aa0*/  BRA `(.L_x_167) ;  /* 0x0000000000207947 */ /* 0x000fea0003800000 */
.L_x_162:
[----:B------:R-:W-:-:S04]  /*0ab0*/  LOP3.LUT R0, R5, 0x80000000, R2, 0x48, !PT ;  /* 0x8000000005007812 */ /* 0x000fc800078e4802 */
[----:B------:R-:W-:Y:S01]  /*0ac0*/  LOP3.LUT R0, R0, 0x7f800000, RZ, 0xfc, !PT ;  /* 0x7f80000000007812 */ /* 0x000fe200078efcff */
[----:B------:R-:W-:Y:S06]  /*0ad0*/  BRA `(.L_x_167) ;  /* 0x0000000000147947 */ /* 0x000fec0003800000 */
.L_x_161:
[----:B------:R-:W-:Y:S01]  /*0ae0*/  LOP3.LUT R0, R5, 0x80000000, R2, 0x48, !PT ;  /* 0x8000000005007812 */ /* 0x000fe200078e4802 */
[----:B------:R-:W-:Y:S06]  /*0af0*/  BRA `(.L_x_167) ;  /* 0x00000000000c7947 */ /* 0x000fec0003800000 */
.L_x_160:
[----:B------:R-:W0:Y:S01]  /*0b00*/  MUFU.RSQ R0, -QNAN ;  /* 0xffc0000000007908 */ /* 0x000e220000001400 */
[----:B------:R-:W-:Y:S05]  /*0b10*/  BRA `(.L_x_167) ;  /* 0x0000000000047947 */ /* 0x000fea0003800000 */
.L_x_159:
[----:B------:R-:W-:-:S07]  /*0b20*/  FADD.FTZ R0, R2, R5 ;  /* 0x0000000502007221 */ /* 0x000fce0000010000 */
.L_x_167:
[----:B------:R-:W-:Y:S05]  /*0b30*/  BSYNC.RECONVERGENT B1 ;  /* 0x0000000000017941 */ /* 0x000fea0003800200 */
.L_x_157:
[----:B------:R-:W-:-:S04]  /*0b40*/  IMAD.MOV.U32 R11, RZ, RZ, 0x0 ;  /* 0x00000000ff0b7424 */ /* 0x000fc800078e00ff */
[----:B0-----:R-:W-:Y:S05]  /*0b50*/  RET.REL.NODEC R10 `(_Z6divphiP6float2S0_fiii) ;  /* 0xfffffff40a287950 */ /* 0x001fea0003c3ffff */
.L_x_168:
        /* <DEDUP_REMOVED lines=10> */
.L_x_177:


//--------------------- .nv.global.init           --------------------------
	.section	.nv.global.init,"aw",@progbits
	.align	4
.nv.global.init:
	.type		__cudart_i2opi_f,@object
	.size		__cudart_i2opi_f,(.L_0 - __cudart_i2opi_f)
__cudart_i2opi_f:
        /*0000*/ 	.byte	0x41, 0x90, 0x43, 0x3c, 0x99, 0x95, 0x62, 0xdb, 0xc0, 0xdd, 0x34, 0xf5, 0xd1, 0x57, 0x27, 0xfc
        /*0010*/ 	.byte	0x29, 0x15, 0x44, 0x4e, 0x6e, 0x83, 0xf9, 0xa2
.L_0:


//--------------------- .nv.shared.reserved.0     --------------------------
	.section	.nv.shared.reserved.0,"aw",@nobits
	.weak		__nv_reservedSMEM_offset_0_alias
	.size		__nv_reservedSMEM_offset_0_alias, 0, 64
	.other		__nv_reservedSMEM_offset_0_alias,@"STO_CUDA_RESERVED_SHARED STV_DEFAULT"
__nv_reservedSMEM_offset_0_alias:
	.zero		0
	.zero		64


//--------------------- .nv.constant0._Z11applyfilterP6float2iii --------------------------
	.section	.nv.constant0._Z11applyfilterP6float2iii,"a",@progbits
	.sectionflags	@""
	.align	4
.nv.constant0._Z11applyfilterP6float2iii:
	.zero		916


//--------------------- .nv.constant0._Z4mulrP6float2fiii --------------------------
	.section	.nv.constant0._Z4mulrP6float2fiii,"a",@progbits
	.sectionflags	@""
	.align	4
.nv.constant0._Z4mulrP6float2fiii:
	.zero		920


//--------------------- .nv.constant0._Z4circP6float2fii --------------------------
	.section	.nv.constant0._Z4circP6float2fii,"a",@progbits
	.sectionflags	@""
	.align	4
.nv.constant0._Z4circP6float2fii:
	.zero		916


//--------------------- .nv.constant0._Z7scatterP6float2S0_PfS1_ifiii --------------------------
	.section	.nv.constant0._Z7scatterP6float2S0_PfS1_ifiii,"a",@progbits
	.sectionflags	@""
	.align	4
.nv.constant0._Z7scatterP6float2S0_PfS1_ifiii:
	.zero		948


//--------------------- .nv.constant0._Z6gatherP6float2S0_PfS1_ifiii --------------------------
	.section	.nv.constant0._Z6gatherP6float2S0_PfS1_ifiii,"a",@progbits
	.sectionflags	@""
	.align	4
.nv.constant0._Z6gatherP6float2S0_PfS1_ifiii:
	.zero		948


//--------------------- .nv.constant0._Z6takexyPfS_S_ii --------------------------
	.section	.nv.constant0._Z6takexyPfS_S_ii,"a",@progbits
	.sectionflags	@""
	.align	4
.nv.constant0._Z6takexyPfS_S_ii:
	.zero		928


//--------------------- .nv.constant0._Z7wrapadjP6float2iii --------------------------
	.section	.nv.constant0._Z7wrapadjP6float2iii,"a",@progbits
	.sectionflags	@""
	.align	4
.nv.constant0._Z7wrapadjP6float2iii:
	.zero		916


//--------------------- .nv.constant0._Z4wrapP6float2iii --------------------------
	.section	.nv.constant0._Z4wrapP6float2iii,"a",@progbits
	.sectionflags	@""
	.align	4
.nv.constant0._Z4wrapP6float2iii:
	.zero		916


//--------------------- .nv.constant0._Z10fftshift1cP6float2iii --------------------------
	.section	.nv.constant0._Z10fftshift1cP6float2iii,"a",@progbits
	.sectionflags	@""
	.align	4
.nv.constant0._Z10fftshift1cP6float2iii:
	.zero		916


//--------------------- .nv.constant0._Z9fftshiftcP6float2ii --------------------------
	.section	.nv.constant0._Z9fftshiftcP6float2ii,"a",@progbits
	.sectionflags	@""
	.align	4
.nv.constant0._Z9fftshiftcP6float2ii:
	.zero		912


//--------------------- .nv.constant0._Z11unpaddivphiP6float2S0_fiii --------------------------
	.section	.nv.constant0._Z11unpaddivphiP6float2S0_fiii,"a",@progbits
	.sectionflags	@""
	.align	4
.nv.constant0._Z11unpaddivphiP6float2S0_fiii:
	.zero		928


//--------------------- .nv.constant0._Z6divphiP6float2S0_fiii --------------------------
	.section	.nv.constant0._Z6divphiP6float2S0_fiii,"a",@progbits
	.sectionflags	@""
	.align	4
.nv.constant0._Z6divphiP6float2S0_fiii:
	.zero		928


//--------------------- SYMBOLS --------------------------

	.type		.nv.reservedSmem.offset0,@object
	.size		.nv.reservedSmem.offset0,0x4
